// auto-generated by cutlass_sweep.fmha — config: {"arch": "sm_90", "direction": "fwd", "dtype": "fp16", "head_dim": 96, "mask": "none", "schedule": "tma", "tile_kv": 128, "tile_q": 64}
#include "cutlass/cutlass.h"
#include "cute/tensor.hpp"
#include "cutlass/device_kernel.h"
#include "cutlass/kernel_hardware_info.h"
#include "88_hopper_fmha/collective/fmha_fusion.hpp"
#include "88_hopper_fmha/kernel/fmha_kernel_builder.hpp"

using namespace cute;
using Element = cutlass::half_t;
using TileShape = Shape<_64, _128, _96>;
using StrideQ = cute::tuple<int, _1, cute::tuple<int, int>>;
using StrideK = cute::tuple<int, _1, cute::tuple<int, int>>;
using StrideV = cute::tuple<int, cute::_1, cute::tuple<int, int>>;

using Kernel = typename cutlass::fmha::kernel::FmhaBuilder<
    Element, float, float,
    TileShape, StrideQ, StrideK, StrideV,
    cutlass::fmha::collective::DefaultFusion,
    cutlass::gemm::KernelTma
  >::Kernel;

auto* _anchor = &cutlass::device_kernel<Kernel>;


// ===== COMPILED SASS (sm_90a) =====

	.target	sm_90a

	.elftype	@"ET_EXEC"


//--------------------- .note.nv.tkinfo           --------------------------
	.section	.note.nv.tkinfo,"",@"SHT_NOTE"
	.sectionflags	@"SHF_NOTE_NV_TKINFO"
	.tkinfo
        /*0018*/ 	.word	0x00000002
        /*0030*/ 	.string	""
        /*0030*/ 	.string	"ptxas"
        /*0030*/ 	.string	"Cuda compilation tools, release 13.0, V13.0.88"
        /*0030*/ 	.string	"Build cuda_13.0.r13.0/compiler.36424714_0"
        /*0030*/ 	.string	"-arch sm_90a -m 64 "



//--------------------- .note.nv.cuinfo           --------------------------
	.section	.note.nv.cuinfo,"",@"SHT_NOTE"
	.sectionflags	@"SHF_NOTE_NV_CUINFO"
        /*0018*/ 	.short	0x0002
        /*001a*/ 	.short	0x005a
        /*001c*/ 	.short	0x0082
	.zero		2


//--------------------- .nv.info                  --------------------------
	.section	.nv.info,"",@"SHT_CUDA_INFO"
	.align	4


	//----- nvinfo : EIATTR_REGCOUNT
	.align		4
        /*0000*/ 	.byte	0x04, 0x2f
        /*0002*/ 	.short	(.L_16 - .L_15)
	.align		4
.L_15:
        /*0004*/ 	.word	index@(_ZN7cutlass13device_kernelINS_4fmha6kernel13FmhaKernelTmaINS1_10collective15FmhaMainloopTmaINS_6half_tEfN4cute5tupleIJNS7_1CILi64EEENS9_ILi128EEENS9_ILi96EEEEEENS4_13DefaultFusionEJEEENS4_15FmhaFwdEpilogueIS6_fNS8_IJSA_SC_SB_EEEEEJEEEEEvNT_6ParamsE)
        /*0008*/ 	.word	0x00000091


	//----- nvinfo : EIATTR_FRAME_SIZE
	.align		4
.L_16:
        /*000c*/ 	.byte	0x04, 0x11
        /*000e*/ 	.short	(.L_18 - .L_17)
	.align		4
.L_17:
        /*0010*/ 	.word	index@($__internal_0_$__cuda_sm20_rcp_rn_f32_slowpath)
        /*0014*/ 	.word	0x00000000


	//----- nvinfo : EIATTR_FRAME_SIZE
	.align		4
.L_18:
        /*0018*/ 	.byte	0x04, 0x11
        /*001a*/ 	.short	(.L_20 - .L_19)
	.align		4
.L_19:
        /*001c*/ 	.word	index@(_ZN7cutlass13device_kernelINS_4fmha6kernel13FmhaKernelTmaINS1_10collective15FmhaMainloopTmaINS_6half_tEfN4cute5tupleIJNS7_1CILi64EEENS9_ILi128EEENS9_ILi96EEEEEENS4_13DefaultFusionEJEEENS4_15FmhaFwdEpilogueIS6_fNS8_IJSA_SC_SB_EEEEEJEEEEEvNT_6ParamsE)
        /*0020*/ 	.word	0x00000000


	//----- nvinfo : EIATTR_MIN_STACK_SIZE
	.align		4
.L_20:
        /*0024*/ 	.byte	0x04, 0x12
        /*0026*/ 	.short	(.L_22 - .L_21)
	.align		4
.L_21:
        /*0028*/ 	.word	index@(_ZN7cutlass13device_kernelINS_4fmha6kernel13FmhaKernelTmaINS1_10collective15FmhaMainloopTmaINS_6half_tEfN4cute5tupleIJNS7_1CILi64EEENS9_ILi128EEENS9_ILi96EEEEEENS4_13DefaultFusionEJEEENS4_15FmhaFwdEpilogueIS6_fNS8_IJSA_SC_SB_EEEEEJEEEEEvNT_6ParamsE)
        /*002c*/ 	.word	0x00000000
.L_22:


//--------------------- .nv.compat                --------------------------
	.section	.nv.compat,"",@"SHT_CUDA_COMPAT_INFO"
	.align	4
        /*0000*/ 	.byte	0x02, 0x09, 0x01, 0x00, 0x02, 0x02, 0x04, 0x00, 0x02, 0x05, 0x05, 0x00, 0x03, 0x07, 0x01, 0x01
        /*0010*/ 	.byte	0x02, 0x03, 0x01, 0x00, 0x02, 0x06, 0x01, 0x00, 0x04, 0x0b, 0x08, 0x00, 0x00, 0x00, 0x00, 0x00
        /*0020*/ 	.byte	0x00, 0x00, 0x00, 0x00


//--------------------- .nv.info._ZN7cutlass13device_kernelINS_4fmha6kernel13FmhaKernelTmaINS1_10collective15FmhaMainloopTmaINS_6half_tEfN4cute5tupleIJNS7_1CILi64EEENS9_ILi128EEENS9_ILi96EEEEEENS4_13DefaultFusionEJEEENS4_15FmhaFwdEpilogueIS6_fNS8_IJSA_SC_SB_EEEEEJEEEEEvNT_6ParamsE --------------------------
	.section	.nv.info._ZN7cutlass13device_kernelINS_4fmha6kernel13FmhaKernelTmaINS1_10collective15FmhaMainloopTmaINS_6half_tEfN4cute5tupleIJNS7_1CILi64EEENS9_ILi128EEENS9_ILi96EEEEEENS4_13DefaultFusionEJEEENS4_15FmhaFwdEpilogueIS6_fNS8_IJSA_SC_SB_EEEEEJEEEEEvNT_6ParamsE,"",@"SHT_CUDA_INFO"
	.sectionflags	@""
	.align	4


	//----- nvinfo : EIATTR_CUDA_API_VERSION
	.align		4
        /*0000*/ 	.byte	0x04, 0x37
        /*0002*/ 	.short	(.L_24 - .L_23)
.L_23:
        /*0004*/ 	.word	0x00000082


	//----- nvinfo : EIATTR_KPARAM_INFO
	.align		4
.L_24:
        /*0008*/ 	.byte	0x04, 0x17
        /*000a*/ 	.short	(.L_26 - .L_25)
.L_25:
        /*000c*/ 	.word	0x00000000
        /*0010*/ 	.short	0x0000
        /*0012*/ 	.short	0x0070
        /*0014*/ 	.byte	0x00, 0xf0, 0x01, 0x20


	//----- nvinfo : EIATTR_SPARSE_MMA_MASK
	.align		4
.L_26:
        /*0018*/ 	.byte	0x03, 0x50
        /*001a*/ 	.short	0x0000


	//----- nvinfo : EIATTR_MAXREG_COUNT
	.align		4
        /*001c*/ 	.byte	0x03, 0x1b
        /*001e*/ 	.short	0x00ff


	//----- nvinfo : EIATTR_NUM_BARRIERS
	.align		4
        /*0020*/ 	.byte	0x02, 0x4c
        /*0022*/ 	.byte	0x02
	.zero		1


	//----- nvinfo : EIATTR_EXTERNS
	.align		4
        /*0024*/ 	.byte	0x04, 0x0f
        /*0026*/ 	.short	(.L_28 - .L_27)


	//   ....[0]....
	.align		4
.L_27:
        /*0028*/ 	.word	index@(__assertfail)


	//----- nvinfo : EIATTR_MERCURY_ISA_VERSION
	.align		4
.L_28:
        /*002c*/ 	.byte	0x03, 0x5f
        /*002e*/ 	.short	0x0101


	//----- nvinfo : EIATTR_COOP_GROUP_MASK_REGIDS
	.align		4
        /*0030*/ 	.byte	0x04, 0x29
        /*0032*/ 	.short	(.L_30 - .L_29)


	//   ....[0]....
.L_29:
        /*0034*/ 	.word	0xffffffff


	//   ....[1]....
        /*0038*/ 	.word	0xffffffff


	//   ....[2]....
        /*003c*/ 	.word	0xffffffff


	//   ....[3]....
        /*0040*/ 	.word	0xffffffff


	//   ....[4]....
        /*0044*/ 	.word	0xffffffff


	//   ....[5]....
        /*0048*/ 	.word	0xffffffff


	//   ....[6]....
        /*004c*/ 	.word	0xffffffff


	//   ....[7]....
        /*0050*/ 	.word	0xffffffff


	//   ....[8]....
        /*0054*/ 	.word	0xffffffff


	//   ....[9]....
        /*0058*/ 	.word	0xffffffff


	//   ....[10]....
        /*005c*/ 	.word	0xffffffff


	//   ....[11]....
        /*0060*/ 	.word	0xffffffff


	//   ....[12]....
        /*0064*/ 	.word	0xffffffff


	//   ....[13]....
        /*0068*/ 	.word	0xffffffff


	//   ....[14]....
        /*006c*/ 	.word	0xffffffff


	//   ....[15]....
        /*0070*/ 	.word	0xffffffff


	//   ....[16]....
        /*0074*/ 	.word	0xffffffff


	//----- nvinfo : EIATTR_COOP_GROUP_INSTR_OFFSETS
	.align		4
.L_30:
        /*0078*/ 	.byte	0x04, 0x28
        /*007a*/ 	.short	(.L_32 - .L_31)


	//   ....[0]....
.L_31:
        /*007c*/ 	.word	0x00000050


	//   ....[1]....
        /*0080*/ 	.word	0x00000140


	//   ....[2]....
        /*0084*/ 	.word	0x00000270


	//   ....[3]....
        /*0088*/ 	.word	0x00000410


	//   ....[4]....
        /*008c*/ 	.word	0x00000590


	//   ....[5]....
        /*0090*/ 	.word	0x00001f30


	//   ....[6]....
        /*0094*/ 	.word	0x00001f40


	//   ....[7]....
        /*0098*/ 	.word	0x00001f70


	//   ....[8]....
        /*009c*/ 	.word	0x00001f80


	//   ....[9]....
        /*00a0*/ 	.word	0x00004a20


	//   ....[10]....
        /*00a4*/ 	.word	0x00004a50


	//   ....[11]....
        /*00a8*/ 	.word	0x00004ab0


	//   ....[12]....
        /*00ac*/ 	.word	0x00004ac0


	//   ....[13]....
        /*00b0*/ 	.word	0x00007160


	//   ....[14]....
        /*00b4*/ 	.word	0x00007190


	//   ....[15]....
        /*00b8*/ 	.word	0x000071e0


	//   ....[16]....
        /*00bc*/ 	.word	0x00007200


	//----- nvinfo : EIATTR_SYSCALL_OFFSETS
	.align		4
.L_32:
        /*00c0*/ 	.byte	0x04, 0x46
        /*00c2*/ 	.short	(.L_34 - .L_33)


	//   ....[0]....
.L_33:
        /*00c4*/ 	.word	0x00007c50


	//   ....[1]....
        /*00c8*/ 	.word	0x00007d70


	//----- nvinfo : EIATTR_MBARRIER_INSTR_OFFSETS
	.align		4
.L_34:
        /*00cc*/ 	.byte	0x04, 0x39
        /*00ce*/ 	.short	(.L_36 - .L_35)


	//   ....[0]....
.L_35:
        /*00d0*/ 	.word	0x00000240
        /*00d4*/ 	.word	0x000000ff
        /*00d8*/ 	.word	0x0001b040
        /*00dc*/ 	.short	0x0100
        /*00de*/ 	.byte	0x08
	.zero		1


	//   ....[1]....
        /*00e0*/ 	.word	0x00000250
        /*00e4*/ 	.word	0x000000ff
        /*00e8*/ 	.word	0x0001b048
        /*00ec*/ 	.short	0x0100
        /*00ee*/ 	.byte	0x08
	.zero		1


	//   ....[2]....
        /*00f0*/ 	.word	0x00000380
        /*00f4*/ 	.word	0x000000ff
        /*00f8*/ 	.word	0x0001b000
        /*00fc*/ 	.short	0x0100
        /*00fe*/ 	.byte	0x08
	.zero		1


	//   ....[3]....
        /*0100*/ 	.word	0x00000390
        /*0104*/ 	.word	0x000000ff
        /*0108*/ 	.word	0x0001b020
        /*010c*/ 	.short	0x0100
        /*010e*/ 	.byte	0x08
	.zero		1


	//   ....[4]....
        /*0110*/ 	.word	0x000003a0
        /*0114*/ 	.word	0x000000ff
        /*0118*/ 	.word	0x0001b008
        /*011c*/ 	.short	0x0100
        /*011e*/ 	.byte	0x08
	.zero		1


	//   ....[5]....
        /*0120*/ 	.word	0x000003b0
        /*0124*/ 	.word	0x000000ff
        /*0128*/ 	.word	0x0001b028
        /*012c*/ 	.short	0x0100
        /*012e*/ 	.byte	0x08
	.zero		1


	//   ....[6]....
        /*0130*/ 	.word	0x000003c0
        /*0134*/ 	.word	0x000000ff
        /*0138*/ 	.word	0x0001b010
        /*013c*/ 	.short	0x0100
        /*013e*/ 	.byte	0x08
	.zero		1


	//   ....[7]....
        /*0140*/ 	.word	0x000003d0
        /*0144*/ 	.word	0x000000ff
        /*0148*/ 	.word	0x0001b030
        /*014c*/ 	.short	0x0100
        /*014e*/ 	.byte	0x08
	.zero		1


	//   ....[8]....
        /*0150*/ 	.word	0x000003e0
        /*0154*/ 	.word	0x000000ff
        /*0158*/ 	.word	0x0001b018
        /*015c*/ 	.short	0x0100
        /*015e*/ 	.byte	0x08
	.zero		1


	//   ....[9]....
        /*0160*/ 	.word	0x000003f0
        /*0164*/ 	.word	0x000000ff
        /*0168*/ 	.word	0x0001b038
        /*016c*/ 	.short	0x0100
        /*016e*/ 	.byte	0x08
	.zero		1


	//   ....[10]....
        /*0170*/ 	.word	0x00000520
        /*0174*/ 	.word	0x000000ff
        /*0178*/ 	.word	0x0001b050
        /*017c*/ 	.short	0x0100
        /*017e*/ 	.byte	0x08
	.zero		1


	//   ....[11]....
        /*0180*/ 	.word	0x00000530
        /*0184*/ 	.word	0x000000ff
        /*0188*/ 	.word	0x0001b068
        /*018c*/ 	.short	0x0100
        /*018e*/ 	.byte	0x08
	.zero		1


	//   ....[12]....
        /*0190*/ 	.word	0x00000540
        /*0194*/ 	.word	0x000000ff
        /*0198*/ 	.word	0x0001b058
        /*019c*/ 	.short	0x0100
        /*019e*/ 	.byte	0x08
	.zero		1


	//   ....[13]....
        /*01a0*/ 	.word	0x00000550
        /*01a4*/ 	.word	0x000000ff
        /*01a8*/ 	.word	0x0001b070
        /*01ac*/ 	.short	0x0100
        /*01ae*/ 	.byte	0x08
	.zero		1


	//   ....[14]....
        /*01b0*/ 	.word	0x00000560
        /*01b4*/ 	.word	0x000000ff
        /*01b8*/ 	.word	0x0001b060
        /*01bc*/ 	.short	0x0100
        /*01be*/ 	.byte	0x08
	.zero		1


	//   ....[15]....
        /*01c0*/ 	.word	0x00000570
        /*01c4*/ 	.word	0x000000ff
        /*01c8*/ 	.word	0x0001b078
        /*01cc*/ 	.short	0x0100
        /*01ce*/ 	.byte	0x08
	.zero		1


	//   ....[16]....
        /*01d0*/ 	.word	0x000006a0
        /*01d4*/ 	.word	0x00000003
        /*01d8*/ 	.word	0x0001b048
        /*01dc*/ 	.short	0x010a
        /*01de*/ 	.byte	0x3f
	.zero		1


	//   ....[17]....
        /*01e0*/ 	.word	0x00000a20
        /*01e4*/ 	.word	0x00000003
        /*01e8*/ 	.word	0x0001b020
        /*01ec*/ 	.short	0x010a
        /*01ee*/ 	.byte	0x3f
	.zero		1


	//   ....[18]....
        /*01f0*/ 	.word	0x00000cb0
        /*01f4*/ 	.word	0x00000000
        /*01f8*/ 	.word	0x0001b020
        /*01fc*/ 	.short	0x010a
        /*01fe*/ 	.byte	0x3f
	.zero		1


	//   ....[19]....
        /*0200*/ 	.word	0x00000fb0
        /*0204*/ 	.word	0x00000002
        /*0208*/ 	.word	0x0001b020
        /*020c*/ 	.short	0x010a
        /*020e*/ 	.byte	0x3f
	.zero		1


	//   ....[20]....
        /*0210*/ 	.word	0x000012a0
        /*0214*/ 	.word	0x00000003
        /*0218*/ 	.word	0x0001b020
        /*021c*/ 	.short	0x010a
        /*021e*/ 	.byte	0x3f
	.zero		1


	//   ....[21]....
        /*0220*/ 	.word	0x000015b0
        /*0224*/ 	.word	0x00000002
        /*0228*/ 	.word	0x0001b040
        /*022c*/ 	.short	0x010a
        /*022e*/ 	.byte	0x3f
	.zero		1


	//   ....[22]....
        /*0230*/ 	.word	0x000015d0
        /*0234*/ 	.word	0x00000002
        /*0238*/ 	.word	0x0001b000
        /*023c*/ 	.short	0x010a
        /*023e*/ 	.byte	0x3f
	.zero		1


	//   ....[23]....
        /*0240*/ 	.word	0x00001b50
        /*0244*/ 	.word	0x00000002
        /*0248*/ 	.word	0x0001b008
        /*024c*/ 	.short	0x010a
        /*024e*/ 	.byte	0x3f
	.zero		1


	//   ....[24]....
        /*0250*/ 	.word	0x00003ed0
        /*0254*/ 	.word	0x0000000b
        /*0258*/ 	.word	0x00000000
        /*025c*/ 	.short	0x0101
        /*025e*/ 	.byte	0x3f
	.zero		1


	//   ....[25]....
        /*0260*/ 	.word	0x00003fb0
        /*0264*/ 	.word	0x00000003
        /*0268*/ 	.word	0x0001b000
        /*026c*/ 	.short	0x010a
        /*026e*/ 	.byte	0x3f
	.zero		1


	//   ....[26]....
        /*0270*/ 	.word	0x00004300
        /*0274*/ 	.word	0x00000000
        /*0278*/ 	.word	0x0001b020
        /*027c*/ 	.short	0x010a
        /*027e*/ 	.byte	0x3f
	.zero		1


	//   ....[27]....
        /*0280*/ 	.word	0x00004a70
        /*0284*/ 	.word	0x00000088
        /*0288*/ 	.word	0x00000000
        /*028c*/ 	.short	0x0101
        /*028e*/ 	.byte	0x3f
	.zero		1


	//   ....[28]....
        /*0290*/ 	.word	0x00004a80
        /*0294*/ 	.word	0x0000008e
        /*0298*/ 	.word	0x0001b000
        /*029c*/ 	.short	0x010a
        /*029e*/ 	.byte	0x3f
	.zero		1


	//   ....[29]....
        /*02a0*/ 	.word	0x00006d20
        /*02a4*/ 	.word	0x0000000a
        /*02a8*/ 	.word	0x00000000
        /*02ac*/ 	.short	0x0101
        /*02ae*/ 	.byte	0x3f
	.zero		1


	//   ....[30]....
        /*02b0*/ 	.word	0x00006da0
        /*02b4*/ 	.word	0x00000004
        /*02b8*/ 	.word	0x0001b020
        /*02bc*/ 	.short	0x010a
        /*02be*/ 	.byte	0x3f
	.zero		1


	//   ....[31]....
        /*02c0*/ 	.word	0x00008850
        /*02c4*/ 	.word	0x00000003
        /*02c8*/ 	.word	0x0001b048
        /*02cc*/ 	.short	0x010a
        /*02ce*/ 	.byte	0x3f
	.zero		1


	//   ....[32]....
        /*02d0*/ 	.word	0x000088a0
        /*02d4*/ 	.word	0x00000003
        /*02d8*/ 	.word	0x0001b020
        /*02dc*/ 	.short	0x010a
        /*02de*/ 	.byte	0x3f
	.zero		1


	//   ....[33]....
        /*02e0*/ 	.word	0x000088f0
        /*02e4*/ 	.word	0x00000000
        /*02e8*/ 	.word	0x0001b020
        /*02ec*/ 	.short	0x010a
        /*02ee*/ 	.byte	0x3f
	.zero		1


	//   ....[34]....
        /*02f0*/ 	.word	0x00008940
        /*02f4*/ 	.word	0x00000002
        /*02f8*/ 	.word	0x0001b020
        /*02fc*/ 	.short	0x010a
        /*02fe*/ 	.byte	0x3f
	.zero		1


	//   ....[35]....
        /*0300*/ 	.word	0x00008990
        /*0304*/ 	.word	0x00000003
        /*0308*/ 	.word	0x0001b020
        /*030c*/ 	.short	0x010a
        /*030e*/ 	.byte	0x3f
	.zero		1


	//   ....[36]....
        /*0310*/ 	.word	0x000089e0
        /*0314*/ 	.word	0x00000002
        /*0318*/ 	.word	0x0001b040
        /*031c*/ 	.short	0x010a
        /*031e*/ 	.byte	0x3f
	.zero		1


	//   ....[37]....
        /*0320*/ 	.word	0x00008a30
        /*0324*/ 	.word	0x00000002
        /*0328*/ 	.word	0x0001b000
        /*032c*/ 	.short	0x010a
        /*032e*/ 	.byte	0x3f
	.zero		1


	//   ....[38]....
        /*0330*/ 	.word	0x00008a80
        /*0334*/ 	.word	0x00000002
        /*0338*/ 	.word	0x0001b008
        /*033c*/ 	.short	0x010a
        /*033e*/ 	.byte	0x3f
	.zero		1


	//   ....[39]....
        /*0340*/ 	.word	0x00008ad0
        /*0344*/ 	.word	0x00000003
        /*0348*/ 	.word	0x0001b000
        /*034c*/ 	.short	0x010a
        /*034e*/ 	.byte	0x3f
	.zero		1


	//   ....[40]....
        /*0350*/ 	.word	0x00008b20
        /*0354*/ 	.word	0x00000000
        /*0358*/ 	.word	0x0001b020
        /*035c*/ 	.short	0x010a
        /*035e*/ 	.byte	0x3f
	.zero		1


	//   ....[41]....
        /*0360*/ 	.word	0x00008b70
        /*0364*/ 	.word	0x0000008e
        /*0368*/ 	.word	0x0001b000
        /*036c*/ 	.short	0x010a
        /*036e*/ 	.byte	0x3f
	.zero		1


	//   ....[42]....
        /*0370*/ 	.word	0x00008bc0
        /*0374*/ 	.word	0x00000004
        /*0378*/ 	.word	0x0001b020
        /*037c*/ 	.short	0x010a
        /*037e*/ 	.byte	0x3f
	.zero		1


	//----- nvinfo : EIATTR_NUM_MBARRIERS
	.align		4
.L_36:
        /*0380*/ 	.byte	0x03, 0x38
        /*0382*/ 	.short	0x0010


	//----- nvinfo : EIATTR_EXIT_INSTR_OFFSETS
	.align		4
        /*0384*/ 	.byte	0x04, 0x1c
        /*0386*/ 	.short	(.L_38 - .L_37)


	//   ....[0]....
.L_37:
        /*0388*/ 	.word	0x00008840


	//----- nvinfo : EIATTR_MAX_THREADS
	.align		4
.L_38:
        /*038c*/ 	.byte	0x04, 0x05
        /*038e*/ 	.short	(.L_40 - .L_39)
.L_39:
        /*0390*/ 	.word	0x00000080
        /*0394*/ 	.word	0x00000001
        /*0398*/ 	.word	0x00000001


	//----- nvinfo : EIATTR_CRS_STACK_SIZE
	.align		4
.L_40:
        /*039c*/ 	.byte	0x04, 0x1e
        /*039e*/ 	.short	(.L_42 - .L_41)
.L_41:
        /*03a0*/ 	.word	0x00000000


	//----- nvinfo : EIATTR_CBANK_PARAM_SIZE
	.align		4
.L_42:
        /*03a4*/ 	.byte	0x03, 0x19
        /*03a6*/ 	.short	0x0870


	//----- nvinfo : EIATTR_PARAM_CBANK
	.align		4
        /*03a8*/ 	.byte	0x04, 0x0a
        /*03aa*/ 	.short	(.L_44 - .L_43)
	.align		4
.L_43:
        /*03ac*/ 	.word	index@(.nv.constant0._ZN7cutlass13device_kernelINS_4fmha6kernel13FmhaKernelTmaINS1_10collective15FmhaMainloopTmaINS_6half_tEfN4cute5tupleIJNS7_1CILi64EEENS9_ILi128EEENS9_ILi96EEEEEENS4_13DefaultFusionEJEEENS4_15FmhaFwdEpilogueIS6_fNS8_IJSA_SC_SB_EEEEEJEEEEEvNT_6ParamsE)
        /*03b0*/ 	.short	0x0210
        /*03b2*/ 	.short	0x0870


	//----- nvinfo : EIATTR_SW_WAR
	.align		4
.L_44:
        /*03b4*/ 	.byte	0x04, 0x36
        /*03b6*/ 	.short	(.L_46 - .L_45)
.L_45:
        /*03b8*/ 	.word	0x00000008
.L_46:


//--------------------- .nv.callgraph             --------------------------
	.section	.nv.callgraph,"",@"SHT_CUDA_CALLGRAPH"
	.align	4
	.sectionentsize	8
	.align		4
        /*0000*/ 	.word	0x00000000
	.align		4
        /*0004*/ 	.word	0xffffffff
	.align		4
        /*0008*/ 	.word	index@(_ZN7cutlass13device_kernelINS_4fmha6kernel13FmhaKernelTmaINS1_10collective15FmhaMainloopTmaINS_6half_tEfN4cute5tupleIJNS7_1CILi64EEENS9_ILi128EEENS9_ILi96EEEEEENS4_13DefaultFusionEJEEENS4_15FmhaFwdEpilogueIS6_fNS8_IJSA_SC_SB_EEEEEJEEEEEvNT_6ParamsE)
	.align		4
        /*000c*/ 	.word	index@(__assertfail)
	.align		4
        /*0010*/ 	.word	0x00000000
	.align		4
        /*0014*/ 	.word	0xfffffffe
	.align		4
        /*0018*/ 	.word	0x00000000
	.align		4
        /*001c*/ 	.word	0xfffffffd
	.align		4
        /*0020*/ 	.word	0x00000000
	.align		4
        /*0024*/ 	.word	0xfffffffc


//--------------------- .nv.constant4             --------------------------
	.section	.nv.constant4,"a",@progbits
	.align	8
	.align		8
.nv.constant4:
        /*0000*/ 	.dword	__assertfail
	.align		8
        /*0008*/ 	.dword	__unnamed_1
	.align		8
        /*0010*/ 	.dword	__unnamed_2
	.align		8
        /*0018*/ 	.dword	_ZN39_INTERNAL_a8dce6d9_4_k_cu_dc001ed8_27904cuda3std3__45__cpo5beginE
	.align		8
        /*0020*/ 	.dword	_ZN39_INTERNAL_a8dce6d9_4_k_cu_dc001ed8_27904cuda3std3__45__cpo3endE
	.align		8
        /*0028*/ 	.dword	_ZN39_INTERNAL_a8dce6d9_4_k_cu_dc001ed8_27904cuda3std3__45__cpo6cbeginE
	.align		8
        /*0030*/ 	.dword	_ZN39_INTERNAL_a8dce6d9_4_k_cu_dc001ed8_27904cuda3std3__45__cpo4cendE
	.align		8
        /*0038*/ 	.dword	_ZN39_INTERNAL_a8dce6d9_4_k_cu_dc001ed8_27904cuda3std3__441_GLOBAL__N__a8dce6d9_4_k_cu_dc001ed8_27906ignoreE
	.align		8
        /*0040*/ 	.dword	_ZN39_INTERNAL_a8dce6d9_4_k_cu_dc001ed8_27904cuda3std3__419piecewise_constructE
	.align		8
        /*0048*/ 	.dword	_ZN39_INTERNAL_a8dce6d9_4_k_cu_dc001ed8_27904cuda3std3__48in_placeE
	.align		8
        /*0050*/ 	.dword	_ZN39_INTERNAL_a8dce6d9_4_k_cu_dc001ed8_27904cuda3std6ranges3__45__cpo4swapE
	.align		8
        /*0058*/ 	.dword	_ZN39_INTERNAL_a8dce6d9_4_k_cu_dc001ed8_27904cuda3std6ranges3__45__cpo9iter_moveE
	.align		8
        /*0060*/ 	.dword	_ZN39_INTERNAL_a8dce6d9_4_k_cu_dc001ed8_27904cute7productE
	.align		8
        /*0068*/ 	.dword	_ZN39_INTERNAL_a8dce6d9_4_k_cu_dc001ed8_27904cute1_E
	.align		8
        /*0070*/ 	.dword	$str$23
	.align		8
        /*0078*/ 	.dword	$str$24


//--------------------- .text._ZN7cutlass13device_kernelINS_4fmha6kernel13FmhaKernelTmaINS1_10collective15FmhaMainloopTmaINS_6half_tEfN4cute5tupleIJNS7_1CILi64EEENS9_ILi128EEENS9_ILi96EEEEEENS4_13DefaultFusionEJEEENS4_15FmhaFwdEpilogueIS6_fNS8_IJSA_SC_SB_EEEEEJEEEEEvNT_6ParamsE --------------------------
	.section	.text._ZN7cutlass13device_kernelINS_4fmha6kernel13FmhaKernelTmaINS1_10collective15FmhaMainloopTmaINS_6half_tEfN4cute5tupleIJNS7_1CILi64EEENS9_ILi128EEENS9_ILi96EEEEEENS4_13DefaultFusionEJEEENS4_15FmhaFwdEpilogueIS6_fNS8_IJSA_SC_SB_EEEEEJEEEEEvNT_6ParamsE,"ax",@progbits
	.align	128
.text._ZN7cutlass13device_kernelINS_4fmha6kernel13FmhaKernelTmaINS1_10collective15FmhaMainloopTmaINS_6half_tEfN4cute5tupleIJNS7_1CILi64EEENS9_ILi128EEENS9_ILi96EEEEEENS4_13DefaultFusionEJEEENS4_15FmhaFwdEpilogueIS6_fNS8_IJSA_SC_SB_EEEEEJEEEEEvNT_6ParamsE:
        .type           _ZN7cutlass13device_kernelINS_4fmha6kernel13FmhaKernelTmaINS1_10collective15FmhaMainloopTmaINS_6half_tEfN4cute5tupleIJNS7_1CILi64EEENS9_ILi128EEENS9_ILi96EEEEEENS4_13DefaultFusionEJEEENS4_15FmhaFwdEpilogueIS6_fNS8_IJSA_SC_SB_EEEEEJEEEEEvNT_6ParamsE,@function
        .size           _ZN7cutlass13device_kernelINS_4fmha6kernel13FmhaKernelTmaINS1_10collective15FmhaMainloopTmaINS_6half_tEfN4cute5tupleIJNS7_1CILi64EEENS9_ILi128EEENS9_ILi96EEEEEENS4_13DefaultFusionEJEEENS4_15FmhaFwdEpilogueIS6_fNS8_IJSA_SC_SB_EEEEEJEEEEEvNT_6ParamsE,(.L_x_78 - _ZN7cutlass13device_kernelINS_4fmha6kernel13FmhaKernelTmaINS1_10collective15FmhaMainloopTmaINS_6half_tEfN4cute5tupleIJNS7_1CILi64EEENS9_ILi128EEENS9_ILi96EEEEEENS4_13DefaultFusionEJEEENS4_15FmhaFwdEpilogueIS6_fNS8_IJSA_SC_SB_EEEEEJEEEEEvNT_6ParamsE)
        .other          _ZN7cutlass13device_kernelINS_4fmha6kernel13FmhaKernelTmaINS1_10collective15FmhaMainloopTmaINS_6half_tEfN4cute5tupleIJNS7_1CILi64EEENS9_ILi128EEENS9_ILi96EEEEEENS4_13DefaultFusionEJEEENS4_15FmhaFwdEpilogueIS6_fNS8_IJSA_SC_SB_EEEEEJEEEEEvNT_6ParamsE,@"STO_CUDA_ENTRY STV_DEFAULT"
_ZN7cutlass13device_kernelINS_4fmha6kernel13FmhaKernelTmaINS1_10collective15FmhaMainloopTmaINS_6half_tEfN4cute5tupleIJNS7_1CILi64EEENS9_ILi128EEENS9_ILi96EEEEEENS4_13DefaultFusionEJEEENS4_15FmhaFwdEpilogueIS6_fNS8_IJSA_SC_SB_EEEEEJEEEEEvNT_6ParamsE:
[----:B------:R-:W1:Y:S01]  /*0000*/  LDC R1, c[0x0][0x28] ;  /* 0x00000a00ff017b82 */ /* 0x000e620000000800 */
[----:B------:R-:W2:Y:S01]  /*0010*/  S2R R16, SR_TID.X ;  /* 0x0000000000107919 */ /* 0x000ea20000002100 */
[----:B------:R-:W-:Y:S01]  /*0020*/  ELECT P0, URZ, PT ;  /* 0x00000000003f782f */ /* 0x000fe20003800000 */
[----:B------:R-:W-:Y:S01]  /*0030*/  BSSY B0, `(.L_x_0) ;  /* 0x0000010000007945 */ /* 0x000fe20003800000 */
[----:B--2---:R-:W-:-:S05]  /*0040*/  SHF.R.U32.HI R9, RZ, 0x5, R16 ;  /* 0x00000005ff097819 */ /* 0x004fca0000011610 */
[----:B------:R-:W2:Y:S02]  /*0050*/  SHFL.IDX PT, R0, R9, RZ, 0x1f ;  /* 0x00001fff09007589 */ /* 0x000ea400000e0000 */
[----:B--2---:R-:W-:-:S13]  /*0060*/  ISETP.NE.OR P0, PT, R0, RZ, !P0 ;  /* 0x000000ff0000720c */ /* 0x004fda0004705670 */
[----:B-1----:R-:W-:Y:S05]  /*0070*/  @P0 BRA `(.L_x_1) ;  /* 0x00000000002c0947 */ /* 0x002fea0003800000 */
[----:B------:R-:W-:Y:S02]  /*0080*/  ULDC.64 UR4, c[0x0][0x198] ;  /* 0x0000660000047ab9 */ /* 0x000fe40000000a00 */
[----:B------:R-:W-:Y:S02]  /*0090*/  UIADD3 UR6, UP0, UR4, 0xf0, URZ ;  /* 0x000000f004067890 */ /* 0x000fe4000ff1e03f */
[----:B------:R-:W-:Y:S02]  /*00a0*/  UIADD3 UR8, UP1, UR4, 0x1f0, URZ ;  /* 0x000001f004087890 */ /* 0x000fe4000ff3e03f */
[----:B------:R-:W-:Y:S02]  /*00b0*/  UIADD3 UR4, UP2, UR4, 0x2f0, URZ ;  /* 0x000002f004047890 */ /* 0x000fe4000ff5e03f */
[----:B------:R-:W-:Y:S02]  /*00c0*/  UIADD3.X UR7, URZ, UR5, URZ, UP0, !UPT ;  /* 0x000000053f077290 */ /* 0x000fe400087fe43f */
[----:B------:R-:W-:-:S02]  /*00d0*/  UIADD3.X UR9, URZ, UR5, URZ, UP1, !UPT ;  /* 0x000000053f097290 */ /* 0x000fc40008ffe43f */
[----:B------:R-:W-:-:S05]  /*00e0*/  UIADD3.X UR5, URZ, UR5, URZ, UP2, !UPT ;  /* 0x000000053f057290 */ /* 0x000fca00097fe43f */
[----:B------:R1:W-:Y:S02]  /*00f0*/  UTMACCTL.PF [UR6] ;  /* 0x00000000060079b9 */ /* 0x0003e40008040000 */
[----:B------:R1:W-:Y:S02]  /*0100*/  UTMACCTL.PF [UR8] ;  /* 0x00000000080079b9 */ /* 0x0003e40008040000 */
[----:B------:R1:W-:Y:S02]  /*0110*/  UTMACCTL.PF [UR4] ;  /* 0x00000000040079b9 */ /* 0x0003e40008040000 */
[----:B-1----:R-:W-:Y:S01]  /*0120*/  NOP ;  /* 0x0000000000007918 */ /* 0x002fe20000000000 */
.L_x_1:
[----:B------:R-:W-:Y:S05]  /*0130*/  BSYNC B0 ;  /* 0x0000000000007941 */ /* 0x000fea0003800000 */
.L_x_0:
[----:B------:R-:W1:Y:S02]  /*0140*/  SHFL.IDX PT, R0, R9, RZ, 0x1f ;  /* 0x00001fff09007589 */ /* 0x000e6400000e0000 */
[----:B-1----:R-:W-:-:S13]  /*0150*/  ISETP.NE.AND P0, PT, R0, RZ, PT ;  /* 0x000000ff0000720c */ /* 0x002fda0003f05270 */
[----:B------:R-:W-:Y:S05]  /*0160*/  @P0 BRA `(.L_x_2) ;  /* 0x0000000000400947 */ /* 0x000fea0003800000 */
[----:B------:R-:W1:Y:S01]  /*0170*/  S2UR UR8, SR_CgaCtaId ;  /* 0x00000000000879c3 */ /* 0x000e620000008800 */
[----:B------:R-:W-:Y:S01]  /*0180*/  UMOV UR4, 0x400 ;  /* 0x0000040000047882 */ /* 0x000fe20000000000 */
[----:B------:R-:W-:Y:S01]  /*0190*/  UMOV UR5, 0x1 ;  /* 0x0000000100057882 */ /* 0x000fe20000000000 */
[----:B------:R-:W-:Y:S01]  /*01a0*/  UMOV UR6, 0x80 ;  /* 0x0000008000067882 */ /* 0x000fe20000000000 */
[----:B------:R-:W-:Y:S01]  /*01b0*/  ELECT P0, URZ, PT ;  /* 0x00000000003f782f */ /* 0x000fe20003800000 */
[----:B------:R-:W-:-:S04]  /*01c0*/  UIADD3 UR6, -UR6, 0x100000, URZ ;  /* 0x0010000006067890 */ /* 0x000fc8000fffe13f */
[----:B------:R-:W-:Y:S02]  /*01d0*/  USHF.L.U32 UR7, UR6, 0xb, URZ ;  /* 0x0000000b06077899 */ /* 0x000fe4000800063f */
[----:B------:R-:W-:Y:S02]  /*01e0*/  USHF.L.U32 UR6, UR6, 0x1, URZ ;  /* 0x0000000106067899 */ /* 0x000fe4000800063f */
[----:B-1----:R-:W-:Y:S02]  /*01f0*/  ULEA UR8, UR8, UR4, 0x18 ;  /* 0x0000000408087291 */ /* 0x002fe4000f8ec03f */
[----:B------:R-:W-:-:S04]  /*0200*/  UIADD3 UR4, -UR5, 0x100000, URZ ;  /* 0x0010000005047890 */ /* 0x000fc8000fffe13f */
[----:B------:R-:W-:Y:S02]  /*0210*/  USHF.L.U32 UR5, UR4, 0xb, URZ ;  /* 0x0000000b04057899 */ /* 0x000fe4000800063f */
[----:B------:R-:W-:Y:S01]  /*0220*/  USHF.L.U32 UR4, UR4, 0x1, URZ ;  /* 0x0000000104047899 */ /* 0x000fe2000800063f */
[----:B------:R-:W1:Y:S11]  /*0230*/  FENCE.VIEW.ASYNC.S ;  /* 0x00000000000073c6 */ /* 0x000e760000000000 */
[----:B-1----:R1:W2:Y:S01]  /*0240*/  SYNCS.EXCH.64 URZ, [UR8+0x1b040], UR4 ;  /* 0x01b04004083f75b2 */ /* 0x0022a20008000100 */
[----:B------:R1:W3:Y:S01]  /*0250*/  SYNCS.EXCH.64 URZ, [UR8+0x1b048], UR6 ;  /* 0x01b04806083f75b2 */ /* 0x0002e20008000100 */
[----:B------:R-:W-:Y:S01]  /*0260*/  NOP ;  /* 0x0000000000007918 */ /* 0x000fe20000000000 */
.L_x_2:
[----:B------:R-:W4:Y:S01]  /*0270*/  SHFL.IDX PT, R0, R9, RZ, 0x1f ;  /* 0x00001fff09007589 */ /* 0x000f2200000e0000 */
[----:B------:R-:W-:Y:S01]  /*0280*/  NOP ;  /* 0x0000000000007918 */ /* 0x000fe20000000000 */
[----:B----4-:R-:W-:-:S13]  /*0290*/  ISETP.NE.AND P0, PT, R0, RZ, PT ;  /* 0x000000ff0000720c */ /* 0x010fda0003f05270 */
[----:B------:R-:W-:Y:S05]  /*02a0*/  @P0 BRA `(.L_x_3) ;  /* 0x0000000000580947 */ /* 0x000fea0003800000 */
[----:B-1----:R-:W1:Y:S01]  /*02b0*/  S2UR UR5, SR_CgaCtaId ;  /* 0x00000000000579c3 */ /* 0x002e620000008800 */
[----:B------:R-:W-:Y:S01]  /*02c0*/  UMOV UR4, 0x400 ;  /* 0x0000040000047882 */ /* 0x000fe20000000000 */
[----:B------:R-:W-:Y:S01]  /*02d0*/  UMOV UR6, 0x1 ;  /* 0x0000000100067882 */ /* 0x000fe20000000000 */
[----:B------:R-:W-:Y:S01]  /*02e0*/  UMOV UR7, 0x80 ;  /* 0x0000008000077882 */ /* 0x000fe20000000000 */
[----:B------:R-:W-:Y:S01]  /*02f0*/  ELECT P0, URZ, PT ;  /* 0x00000000003f782f */ /* 0x000fe20003800000 */
[----:B-1----:R-:W-:Y:S02]  /*0300*/  ULEA UR8, UR5, UR4, 0x18 ;  /* 0x0000000405087291 */ /* 0x002fe4000f8ec03f */
[----:B------:R-:W-:-:S04]  /*0310*/  UIADD3 UR4, -UR6, 0x100000, URZ ;  /* 0x0010000006047890 */ /* 0x000fc8000fffe13f */
[----:B------:R-:W-:Y:S02]  /*0320*/  USHF.L.U32 UR5, UR4, 0xb, URZ ;  /* 0x0000000b04057899 */ /* 0x000fe4000800063f */
[----:B------:R-:W-:Y:S02]  /*0330*/  USHF.L.U32 UR4, UR4, 0x1, URZ ;  /* 0x0000000104047899 */ /* 0x000fe4000800063f */
[----:B------:R-:W-:-:S04]  /*0340*/  UIADD3 UR6, -UR7, 0x100000, URZ ;  /* 0x0010000007067890 */ /* 0x000fc8000fffe13f */
[----:B------:R-:W-:Y:S02]  /*0350*/  USHF.L.U32 UR7, UR6, 0xb, URZ ;  /* 0x0000000b06077899 */ /* 0x000fe4000800063f */
[----:B------:R-:W-:Y:S01]  /*0360*/  USHF.L.U32 UR6, UR6, 0x1, URZ ;  /* 0x0000000106067899 */ /* 0x000fe2000800063f */
[----:B------:R-:W1:Y:S03]  /*0370*/  FENCE.VIEW.ASYNC.S ;  /* 0x00000000000073c6 */ /* 0x000e660000000000 */
[----:B-1----:R4:W1:Y:S08]  /*0380*/  SYNCS.EXCH.64 URZ, [UR8+0x1b000], UR4 ;  /* 0x01b00004083f75b2 */ /* 0x0028700008000100 */
[----:B------:R4:W1:Y:S01]  /*0390*/  SYNCS.EXCH.64 URZ, [UR8+0x1b020], UR6 ;  /* 0x01b02006083f75b2 */ /* 0x0008620008000100 */
[----:B------:R4:W1:Y:S01]  /*03a0*/  SYNCS.EXCH.64 URZ, [UR8+0x1b008], UR4 ;  /* 0x01b00804083f75b2 */ /* 0x0008620008000100 */
[----:B------:R4:W1:Y:S01]  /*03b0*/  SYNCS.EXCH.64 URZ, [UR8+0x1b028], UR6 ;  /* 0x01b02806083f75b2 */ /* 0x0008620008000100 */
[----:B------:R4:W1:Y:S01]  /*03c0*/  SYNCS.EXCH.64 URZ, [UR8+0x1b010], UR4 ;  /* 0x01b01004083f75b2 */ /* 0x0008620008000100 */
[----:B------:R4:W1:Y:S01]  /*03d0*/  SYNCS.EXCH.64 URZ, [UR8+0x1b030], UR6 ;  /* 0x01b03006083f75b2 */ /* 0x0008620008000100 */
[----:B------:R4:W1:Y:S01]  /*03e0*/  SYNCS.EXCH.64 URZ, [UR8+0x1b018], UR4 ;  /* 0x01b01804083f75b2 */ /* 0x0008620008000100 */
[----:B------:R4:W1:Y:S02]  /*03f0*/  SYNCS.EXCH.64 URZ, [UR8+0x1b038], UR6 ;  /* 0x01b03806083f75b2 */ /* 0x0008640008000100 */
[----:B----4-:R-:W-:Y:S01]  /*0400*/  NOP ;  /* 0x0000000000007918 */ /* 0x010fe20000000000 */
.L_x_3:
        /* <DEDUP_REMOVED lines=22> */
[----:B------:R4:W1:Y:S02]  /*0570*/  SYNCS.EXCH.64 URZ, [UR8+0x1b078], UR6 ;  /* 0x01b07806083f75b2 */ /* 0x0008640008000100 */
[----:B----4-:R-:W-:Y:S01]  /*0580*/  NOP ;  /* 0x0000000000007918 */ /* 0x010fe20000000000 */
.L_x_4:
[----:B------:R-:W4:Y:S01]  /*0590*/  SHFL.IDX PT, R9, R9, RZ, 0x1f ;  /* 0x00001fff09097589 */ /* 0x000f2200000e0000 */
[----:B------:R-:W-:Y:S01]  /*05a0*/  ELECT P0, URZ, PT ;  /* 0x00000000003f782f */ /* 0x000fe20003800000 */
[----:B------:R-:W-:Y:S01]  /*05b0*/  NOP ;  /* 0x0000000000007918 */ /* 0x000fe20000000000 */
[----:B------:R-:W4:Y:S01]  /*05c0*/  S2UR UR36, SR_CTAID.Y ;  /* 0x00000000002479c3 */ /* 0x000f220000002600 */
[----:B------:R-:W-:Y:S01]  /*05d0*/  BSSY B0, `(.L_x_5) ;  /* 0x000002f000007945 */ /* 0x000fe20003800000 */
[----:B------:R-:W-:Y:S02]  /*05e0*/  MOV R8, RZ ;  /* 0x000000ff00087202 */ /* 0x000fe40000000f00 */
[----:B------:R-:W-:-:S04]  /*05f0*/  LOP3.LUT R17, R16, 0x7f, RZ, 0xc0, !PT ;  /* 0x0000007f10117812 */ /* 0x000fc800078ec0ff */
[----:B------:R-:W4:Y:S08]  /*0600*/  S2UR UR37, SR_CTAID.Z ;  /* 0x00000000002579c3 */ /* 0x000f300000002700 */
[----:B-123--:R-:W-:Y:S01]  /*0610*/  BAR.SYNC.DEFER_BLOCKING 0x0 ;  /* 0x0000000000007b1d */ /* 0x00efe20000010000 */
[----:B----4-:R-:W-:-:S13]  /*0620*/  ISETP.EQ.AND P1, PT, R9, RZ, P0 ;  /* 0x000000ff0900720c */ /* 0x010fda0000722270 */
[----:B------:R-:W-:Y:S05]  /*0630*/  @!P1 BRA `(.L_x_6) ;  /* 0x0000000000a09947 */ /* 0x000fea0003800000 */
[----:B------:R-:W1:Y:S01]  /*0640*/  S2R R3, SR_CgaCtaId ;  /* 0x0000000000037919 */ /* 0x000e620000008800 */
[----:B------:R-:W-:Y:S02]  /*0650*/  MOV R0, 0x400 ;  /* 0x0000040000007802 */ /* 0x000fe40000000f00 */
[----:B------:R-:W-:Y:S02]  /*0660*/  MOV R2, 0x1 ;  /* 0x0000000100027802 */ /* 0x000fe40000000f00 */
[----:B------:R-:W-:Y:S02]  /*0670*/  ISETP.NE.AND P3, PT, R17, RZ, PT ;  /* 0x000000ff1100720c */ /* 0x000fe40003f65270 */
[----:B-1----:R-:W-:Y:S02]  /*0680*/  LEA R3, R3, R0, 0x18 ;  /* 0x0000000003037211 */ /* 0x002fe400078ec0ff */
[----:B------:R-:W-:-:S04]  /*0690*/  SHF.L.U32 R0, R2, 0x1f, RZ ;  /* 0x0000001f02007819 */ /* 0x000fc800000006ff */
[----:B------:R-:W1:Y:S02]  /*06a0*/  SYNCS.PHASECHK.TRANS64.TRYWAIT P2, [R3+URZ+0x1b048], R0 ;  /* 0x01b04800030075a7 */ /* 0x000e64000804017f */
[----:B-1----:R-:W-:Y:S05]  /*06b0*/  @!P2 BRA `(.L_x_7) ;  /* 0x000000800064a947 */ /* 0x002fea0003800000 */
.L_x_61:
[----:B------:R-:W-:Y:S05]  /*06c0*/  @P3 BRA `(.L_x_8) ;  /* 0x0000000000143947 */ /* 0x000fea0003800000 */
[----:B------:R-:W-:Y:S02]  /*06d0*/  LOP3.LUT P2, RZ, R16, 0x1f, RZ, 0xc0, !PT ;  /* 0x0000001f10ff7812 */ /* 0x000fe4000784c0ff */
[----:B-1----:R-:W-:-:S04]  /*06e0*/  MOV R0, 0x3000 ;  /* 0x0000300000007802 */ /* 0x002fc80000000f00 */
[----:B------:R2:W-:Y:S07]  /*06f0*/  SYNCS.ARRIVE.TRANS64 RZ, [R3+URZ+0x1b040], R0 ;  /* 0x01b0400003ff79a7 */ /* 0x0005ee000800003f */
[----:B------:R-:W-:Y:S05]  /*0700*/  @!P2 BRA `(.L_x_8) ;  /* 0x000000000004a947 */ /* 0x000fea0003800000 */
[----:B------:R-:W-:Y:S01]  /*0710*/  BPT.TRAP 0x1 ;  /* 0x000000040000795c */ /* 0x000fe20000300000 */
.L_x_8:
[----:B------:R-:W3:Y:S01]  /*0720*/  S2UR UR11, SR_CTAID.X ;  /* 0x00000000000b79c3 */ /* 0x000ee20000002500 */
[----:B------:R-:W-:Y:S01]  /*0730*/  R2UR UR8, R3 ;  /* 0x00000000030872ca */ /* 0x000fe200000e0000 */
[----:B------:R-:W-:Y:S01]  /*0740*/  ULDC.64 UR4, c[0x0][0x198] ;  /* 0x0000660000047ab9 */ /* 0x000fe20000000a00 */
[----:B------:R-:W-:Y:S01]  /*0750*/  UMOV UR6, 0x0 ;  /* 0x0000000000067882 */ /* 0x000fe20000000000 */
[----:B------:R-:W-:Y:S01]  /*0760*/  UIADD3 UR4, UP0, UR4, 0xf0, URZ ;  /* 0x000000f004047890 */ /* 0x000fe2000ff1e03f */
[----:B------:R-:W-:Y:S01]  /*0770*/  UMOV UR7, 0x10000000 ;  /* 0x1000000000077882 */ /* 0x000fe20000000000 */
[----:B------:R-:W-:Y:S02]  /*0780*/  UMOV UR10, URZ ;  /* 0x0000003f000a7c82 */ /* 0x000fe40008000000 */
[----:B------:R-:W-:Y:S01]  /*0790*/  UIADD3.X UR5, URZ, UR5, URZ, UP0, !UPT ;  /* 0x000000053f057290 */ /* 0x000fe200087fe43f */
[----:B------:R-:W-:Y:S01]  /*07a0*/  UMOV UR12, UR36 ;  /* 0x00000024000c7c82 */ /* 0x000fe20008000000 */
[----:B------:R-:W-:Y:S01]  /*07b0*/  UMOV UR13, UR37 ;  /* 0x00000025000d7c82 */ /* 0x000fe20008000000 */
[----:B------:R-:W-:Y:S01]  /*07c0*/  UMOV UR18, 0x20 ;  /* 0x0000002000127882 */ /* 0x000fe20000000000 */
[----:B------:R-:W-:-:S02]  /*07d0*/  UMOV UR20, UR36 ;  /* 0x0000002400147c82 */ /* 0x000fc40008000000 */
[----:B------:R-:W-:Y:S02]  /*07e0*/  UIADD3 UR9, UR8, 0x1b040, URZ ;  /* 0x0001b04008097890 */ /* 0x000fe4000fffe03f */
[----:B------:R-:W-:Y:S02]  /*07f0*/  UIADD3 UR16, UR8, 0x1000, URZ ;  /* 0x0000100008107890 */ /* 0x000fe4000fffe03f */
[----:B------:R-:W-:Y:S01]  /*0800*/  UIADD3 UR32, UR8, 0x2000, URZ ;  /* 0x0000200008207890 */ /* 0x000fe2000fffe03f */
[----:B------:R-:W-:Y:S02]  /*0810*/  UMOV UR21, UR37 ;  /* 0x0000002500157c82 */ /* 0x000fe40008000000 */
[----:B------:R-:W-:Y:S01]  /*0820*/  UMOV UR17, UR9 ;  /* 0x0000000900117c82 */ /* 0x000fe20008000000 */
[----:B------:R-:W-:Y:S01]  /*0830*/  UMOV UR34, 0x40 ;  /* 0x0000004000227882 */ /* 0x000fe20000000000 */
[----:B------:R-:W-:Y:S01]  /*0840*/  UMOV UR33, UR9 ;  /* 0x0000000900217c82 */ /* 0x000fe20008000000 */
[----:B---3--:R-:W-:-:S07]  /*0850*/  USHF.L.U32 UR11, UR11, 0x6, URZ ;  /* 0x000000060b0b7899 */ /* 0x008fce000800063f */
[----:B------:R-:W-:Y:S01]  /*0860*/  UMOV UR19, UR11 ;  /* 0x0000000b00137c82 */ /* 0x000fe20008000000 */
[----:B------:R-:W-:Y:S01]  /*0870*/  UMOV UR35, UR11 ;  /* 0x0000000b00237c82 */ /* 0x000fe20008000000 */
[----:B------:R3:W-:Y:S01]  /*0880*/  UTMALDG.4D [UR8], [UR4], desc[UR6] ;  /* 0x00000608040075b4 */ /* 0x0007e20008019000 */
[----:B------:R3:W-:Y:S01]  /*0890*/  UTMALDG.4D [UR16], [UR4], desc[UR6] ;  /* 0x00000610040075b4 */ /* 0x0007e20008019000 */
[----:B------:R3:W-:Y:S02]  /*08a0*/  UTMALDG.4D [UR32], [UR4], desc[UR6] ;  /* 0x00000620040075b4 */ /* 0x0007e40008019000 */
[----:B---3--:R-:W-:Y:S01]  /*08b0*/  NOP ;  /* 0x0000000000007918 */ /* 0x008fe20000000000 */
.L_x_6:
[----:B------:R-:W-:Y:S05]  /*08c0*/  BSYNC B0 ;  /* 0x0000000000007941 */ /* 0x000fea0003800000 */
.L_x_5:
[----:B------:R-:W1:Y:S01]  /*08d0*/  LDC R11, c[0x0][0x28c] ;  /* 0x0000a300ff0b7b82 */ /* 0x000e620000000800 */
[----:B------:R-:W-:Y:S01]  /*08e0*/  BSSY B0, `(.L_x_9) ;  /* 0x00000c8000007945 */ /* 0x000fe20003800000 */
[----:B------:R-:W-:Y:S02]  /*08f0*/  MOV R6, 0x1 ;  /* 0x0000000100067802 */ /* 0x000fe40000000f00 */
[----:B------:R-:W-:Y:S02]  /*0900*/  MOV R5, RZ ;  /* 0x000000ff00057202 */ /* 0x000fe40000000f00 */
[----:B-12---:R-:W-:-:S04]  /*0910*/  IADD3 R0, R11, 0x7f, RZ ;  /* 0x0000007f0b007810 */ /* 0x006fc80007ffe0ff */
[----:B------:R-:W-:-:S04]  /*0920*/  SHF.R.S32.HI R3, RZ, 0x1f, R0 ;  /* 0x0000001fff037819 */ /* 0x000fc80000011400 */
[----:B------:R-:W-:-:S04]  /*0930*/  LEA.HI R3, R3, R0, RZ, 0x7 ;  /* 0x0000000003037211 */ /* 0x000fc800078f38ff */
[----:B------:R-:W-:-:S04]  /*0940*/  SHF.R.S32.HI R14, RZ, 0x7, R3 ;  /* 0x00000007ff0e7819 */ /* 0x000fc80000011403 */
[----:B------:R-:W-:Y:S01]  /*0950*/  SHF.L.U32 R7, R14, 0x1, RZ ;  /* 0x000000010e077819 */ /* 0x000fe200000006ff */
[----:B------:R-:W-:Y:S06]  /*0960*/  @!P1 BRA `(.L_x_10) ;  /* 0x0000000800fc9947 */ /* 0x000fec0003800000 */
[----:B------:R-:W-:Y:S02]  /*0970*/  ISETP.GE.AND P1, PT, R11, 0x1, PT ;  /* 0x000000010b00780c */ /* 0x000fe40003f26270 */
[----:B------:R-:W-:Y:S02]  /*0980*/  LOP3.LUT R4, R16, 0x1f, RZ, 0xc0, !PT ;  /* 0x0000001f10047812 */ /* 0x000fe400078ec0ff */
[----:B------:R-:W-:Y:S02]  /*0990*/  MOV R8, RZ ;  /* 0x000000ff00087202 */ /* 0x000fe40000000f00 */
[----:B------:R-:W-:-:S07]  /*09a0*/  MOV R5, RZ ;  /* 0x000000ff00057202 */ /* 0x000fce0000000f00 */
        /* <DEDUP_REMOVED lines=9> */
.L_x_62:
[----:B------:R-:W-:Y:S01]  /*0a40*/  MOV R5, 0x1 ;  /* 0x0000000100057802 */ /* 0x000fe20000000f00 */
[----:B------:R-:W-:Y:S06]  /*0a50*/  @P2 BRA `(.L_x_13) ;  /* 0x0000000000142947 */ /* 0x000fec0003800000 */
[----:B------:R-:W-:Y:S02]  /*0a60*/  ISETP.NE.AND P1, PT, R4, RZ, PT ;  /* 0x000000ff0400720c */ /* 0x000fe40003f25270 */
[----:B-1----:R-:W-:-:S04]  /*0a70*/  MOV R0, 0x6000 ;  /* 0x0000600000007802 */ /* 0x002fc80000000f00 */
[----:B------:R2:W-:Y:S07]  /*0a80*/  SYNCS.ARRIVE.TRANS64 RZ, [R3+URZ+0x1b000], R0 ;  /* 0x01b0000003ff79a7 */ /* 0x0005ee000800003f */
[----:B------:R-:W-:Y:S05]  /*0a90*/  @!P1 BRA `(.L_x_13) ;  /* 0x0000000000049947 */ /* 0x000fea0003800000 */
[----:B------:R-:W-:Y:S01]  /*0aa0*/  BPT.TRAP 0x1 ;  /* 0x000000040000795c */ /* 0x000fe20000300000 */
.L_x_13:
[----:B------:R-:W3:Y:S01]  /*0ab0*/  S2R R13, SR_CgaCtaId ;  /* 0x00000000000d7919 */ /* 0x000ee20000008800 */
[----:B------:R-:W-:Y:S01]  /*0ac0*/  R2UR UR32, R3 ;  /* 0x00000000032072ca */ /* 0x000fe200000e0000 */
[----:B------:R-:W-:Y:S01]  /*0ad0*/  ULDC.64 UR4, c[0x0][0x198] ;  /* 0x0000660000047ab9 */ /* 0x000fe20000000a00 */
[----:B-12---:R-:W-:Y:S01]  /*0ae0*/  MOV R0, 0x400 ;  /* 0x0000040000007802 */ /* 0x006fe20000000f00 */
[----:B------:R-:W-:Y:S01]  /*0af0*/  UIADD3 UR4, UP0, UR4, 0x1f0, URZ ;  /* 0x000001f004047890 */ /* 0x000fe2000ff1e03f */
[----:B------:R-:W-:Y:S01]  /*0b00*/  MOV R3, 0x1 ;  /* 0x0000000100037802 */ /* 0x000fe20000000f00 */
[----:B------:R-:W-:Y:S01]  /*0b10*/  UMOV UR19, URZ ;  /* 0x0000003f00137c82 */ /* 0x000fe20008000000 */
[----:B------:R-:W-:Y:S01]  /*0b20*/  UMOV UR6, 0x0 ;  /* 0x0000000000067882 */ /* 0x000fe20000000000 */
[----:B------:R-:W-:Y:S01]  /*0b30*/  UIADD3.X UR5, URZ, UR5, URZ, UP0, !UPT ;  /* 0x000000053f057290 */ /* 0x000fe200087fe43f */
[----:B------:R-:W-:Y:S01]  /*0b40*/  SHF.L.U32 R3, R3, 0x1f, RZ ;  /* 0x0000001f03037819 */ /* 0x000fe200000006ff */
[----:B------:R-:W-:Y:S01]  /*0b50*/  UMOV UR7, 0x10000000 ;  /* 0x1000000000077882 */ /* 0x000fe20000000000 */
[----:B------:R-:W-:Y:S01]  /*0b60*/  UMOV UR18, URZ ;  /* 0x0000003f00127c82 */ /* 0x000fe20008000000 */
[----:B------:R-:W-:Y:S01]  /*0b70*/  UMOV UR20, UR36 ;  /* 0x0000002400147c82 */ /* 0x000fe20008000000 */
[----:B------:R-:W-:Y:S01]  /*0b80*/  UMOV UR21, UR37 ;  /* 0x0000002500157c82 */ /* 0x000fe20008000000 */
[----:B------:R-:W-:Y:S01]  /*0b90*/  UIADD3 UR16, UR32, 0x3000, URZ ;  /* 0x0000300020107890 */ /* 0x000fe2000fffe03f */
[----:B------:R-:W-:Y:S01]  /*0ba0*/  ISETP.NE.AND P2, PT, R17, RZ, PT ;  /* 0x000000ff1100720c */ /* 0x000fe20003f45270 */
[----:B------:R-:W-:-:S02]  /*0bb0*/  UIADD3 UR17, UR32, 0x1b000, URZ ;  /* 0x0001b00020117890 */ /* 0x000fc4000fffe03f */
[----:B------:R-:W-:Y:S02]  /*0bc0*/  UIADD3 UR8, UR32, 0x5000, URZ ;  /* 0x0000500020087890 */ /* 0x000fe4000fffe03f */
[----:B------:R-:W-:Y:S01]  /*0bd0*/  UIADD3 UR32, UR32, 0x7000, URZ ;  /* 0x0000700020207890 */ /* 0x000fe2000fffe03f */
[----:B------:R-:W-:Y:S01]  /*0be0*/  UMOV UR10, 0x20 ;  /* 0x00000020000a7882 */ /* 0x000fe20000000000 */
[----:B------:R-:W-:Y:S01]  /*0bf0*/  UMOV UR12, UR36 ;  /* 0x00000024000c7c82 */ /* 0x000fe20008000000 */
[----:B------:R-:W-:Y:S01]  /*0c00*/  UMOV UR13, UR37 ;  /* 0x00000025000d7c82 */ /* 0x000fe20008000000 */
[----:B------:R-:W-:Y:S01]  /*0c10*/  UMOV UR11, UR19 ;  /* 0x00000013000b7c82 */ /* 0x000fe20008000000 */
[----:B------:R-:W-:Y:S01]  /*0c20*/  UMOV UR9, UR17 ;  /* 0x0000001100097c82 */ /* 0x000fe20008000000 */
[----:B------:R-:W-:Y:S01]  /*0c30*/  UMOV UR34, 0x40 ;  /* 0x0000004000227882 */ /* 0x000fe20000000000 */
[----:B------:R-:W-:Y:S01]  /*0c40*/  UMOV UR35, UR19 ;  /* 0x0000001300237c82 */ /* 0x000fe20008000000 */
[----:B------:R1:W-:Y:S01]  /*0c50*/  UTMALDG.4D [UR16], [UR4], desc[UR6] ;  /* 0x00000610040075b4 */ /* 0x0003e20008019000 */
[----:B------:R-:W-:Y:S01]  /*0c60*/  UMOV UR33, UR17 ;  /* 0x0000001100217c82 */ /* 0x000fe20008000000 */
[----:B---3--:R-:W-:-:S04]  /*0c70*/  LEA R2, R13, R0, 0x18 ;  /* 0x000000000d027211 */ /* 0x008fc800078ec0ff */
[----:B------:R-:W-:Y:S01]  /*0c80*/  LEA R0, R5, R2, 0x3 ;  /* 0x0000000205007211 */ /* 0x000fe200078e18ff */
[----:B------:R1:W-:Y:S01]  /*0c90*/  UTMALDG.4D [UR8], [UR4], desc[UR6] ;  /* 0x00000608040075b4 */ /* 0x0003e20008019000 */
[----:B------:R1:W-:Y:S02]  /*0ca0*/  UTMALDG.4D [UR32], [UR4], desc[UR6] ;  /* 0x00000620040075b4 */ /* 0x0003e40008019000 */
[----:B------:R-:W2:Y:S02]  /*0cb0*/  SYNCS.PHASECHK.TRANS64.TRYWAIT P1, [R0+URZ+0x1b020], R3 ;  /* 0x01b02003000075a7 */ /* 0x000ea4000802017f */
[----:B-12---:R-:W-:Y:S05]  /*0cc0*/  @!P1 BRA `(.L_x_14) ;  /* 0x0000007c00089947 */ /* 0x006fea0003800000 */
.L_x_63:
[----:B------:R-:W-:Y:S01]  /*0cd0*/  MOV R8, 0x1 ;  /* 0x0000000100087802 */ /* 0x000fe20000000f00 */
[----:B------:R-:W-:Y:S06]  /*0ce0*/  @P2 BRA `(.L_x_15) ;  /* 0x0000000000142947 */ /* 0x000fec0003800000 */
[----:B------:R-:W-:Y:S02]  /*0cf0*/  ISETP.NE.AND P1, PT, R4, RZ, PT ;  /* 0x000000ff0400720c */ /* 0x000fe40003f25270 */
[----:B-1----:R-:W-:-:S04]  /*0d00*/  MOV R3, 0x6000 ;  /* 0x0000600000037802 */ /* 0x002fc80000000f00 */
[----:B------:R2:W-:Y:S07]  /*0d10*/  SYNCS.ARRIVE.TRANS64 RZ, [R0+URZ+0x1b000], R3 ;  /* 0x01b0000300ff79a7 */ /* 0x0005ee000800003f */
[----:B------:R-:W-:Y:S05]  /*0d20*/  @!P1 BRA `(.L_x_15) ;  /* 0x0000000000049947 */ /* 0x000fea0003800000 */
[----:B------:R-:W-:Y:S01]  /*0d30*/  BPT.TRAP 0x1 ;  /* 0x000000040000795c */ /* 0x000fe20000300000 */
.L_x_15:
[C---:B------:R-:W-:Y:S01]  /*0d40*/  IMAD R2, R5.reuse, 0x6000, R2 ;  /* 0x0000600005027824 */ /* 0x040fe200078e0202 */
[----:B------:R-:W-:Y:S01]  /*0d50*/  R2UR UR17, R0 ;  /* 0x00000000001172ca */ /* 0x000fe200000e0000 */
[----:B------:R-:W-:Y:S01]  /*0d60*/  ULDC.64 UR4, c[0x0][0x198] ;  /* 0x0000660000047ab9 */ /* 0x000fe20000000a00 */
[----:B------:R-:W-:Y:S01]  /*0d70*/  UMOV UR19, URZ ;  /* 0x0000003f00137c82 */ /* 0x000fe20008000000 */
[----:B------:R-:W-:Y:S01]  /*0d80*/  UIADD3 UR4, UP0, UR4, 0x2f0, URZ ;  /* 0x000002f004047890 */ /* 0x000fe2000ff1e03f */
[----:B------:R-:W-:Y:S01]  /*0d90*/  R2UR UR32, R2 ;  /* 0x00000000022072ca */ /* 0x000fe200000e0000 */
[----:B------:R-:W-:Y:S01]  /*0da0*/  UMOV UR6, 0x0 ;  /* 0x0000000000067882 */ /* 0x000fe20000000000 */
[----:B------:R-:W-:Y:S01]  /*0db0*/  UMOV UR7, 0x10000000 ;  /* 0x1000000000077882 */ /* 0x000fe20000000000 */
[----:B------:R-:W-:Y:S01]  /*0dc0*/  UIADD3.X UR5, URZ, UR5, URZ, UP0, !UPT ;  /* 0x000000053f057290 */ /* 0x000fe200087fe43f */
[----:B------:R-:W-:Y:S01]  /*0dd0*/  IADD3 R5, R5, 0x1, RZ ;  /* 0x0000000105057810 */ /* 0x000fe20007ffe0ff */
[----:B------:R-:W-:Y:S01]  /*0de0*/  UMOV UR18, URZ ;  /* 0x0000003f00127c82 */ /* 0x000fe20008000000 */
[----:B------:R-:W-:Y:S01]  /*0df0*/  UMOV UR20, UR36 ;  /* 0x0000002400147c82 */ /* 0x000fe20008000000 */
[----:B------:R-:W-:Y:S01]  /*0e00*/  UMOV UR21, UR37 ;  /* 0x0000002500157c82 */ /* 0x000fe20008000000 */
[----:B------:R-:W-:Y:S01]  /*0e10*/  UMOV UR10, 0x20 ;  /* 0x00000020000a7882 */ /* 0x000fe20000000000 */
[----:B------:R-:W-:Y:S01]  /*0e20*/  UIADD3 UR17, UR17, 0x1b000, URZ ;  /* 0x0001b00011117890 */ /* 0x000fe2000fffe03f */
[----:B------:R-:W-:Y:S01]  /*0e30*/  UMOV UR12, UR36 ;  /* 0x00000024000c7c82 */ /* 0x000fe20008000000 */
[----:B------:R-:W-:-:S02]  /*0e40*/  UMOV UR13, UR37 ;  /* 0x00000025000d7c82 */ /* 0x000fc40008000000 */
[----:B------:R-:W-:Y:S02]  /*0e50*/  UIADD3 UR16, UR32, 0x3000, URZ ;  /* 0x0000300020107890 */ /* 0x000fe4000fffe03f */
[----:B------:R-:W-:Y:S02]  /*0e60*/  UIADD3 UR8, UR32, 0x5000, URZ ;  /* 0x0000500020087890 */ /* 0x000fe4000fffe03f */
[----:B------:R-:W-:Y:S01]  /*0e70*/  UIADD3 UR32, UR32, 0x7000, URZ ;  /* 0x0000700020207890 */ /* 0x000fe2000fffe03f */
[----:B------:R-:W-:Y:S01]  /*0e80*/  UMOV UR11, UR19 ;  /* 0x00000013000b7c82 */ /* 0x000fe20008000000 */
[----:B------:R-:W-:Y:S01]  /*0e90*/  UMOV UR9, UR17 ;  /* 0x0000001100097c82 */ /* 0x000fe20008000000 */
[----:B------:R-:W-:Y:S01]  /*0ea0*/  UMOV UR34, 0x40 ;  /* 0x0000004000227882 */ /* 0x000fe20000000000 */
[----:B------:R-:W-:Y:S01]  /*0eb0*/  UMOV UR35, UR19 ;  /* 0x0000001300237c82 */ /* 0x000fe20008000000 */
[----:B------:R3:W-:Y:S01]  /*0ec0*/  UTMALDG.4D [UR16], [UR4], desc[UR6] ;  /* 0x00000610040075b4 */ /* 0x0007e20008019000 */
[----:B------:R-:W-:Y:S01]  /*0ed0*/  UMOV UR33, UR17 ;  /* 0x0000001100217c82 */ /* 0x000fe20008000000 */
[----:B------:R3:W-:Y:S02]  /*0ee0*/  UTMALDG.4D [UR8], [UR4], desc[UR6] ;  /* 0x00000608040075b4 */ /* 0x0007e40008019000 */
[----:B------:R3:W-:Y:S02]  /*0ef0*/  UTMALDG.4D [UR32], [UR4], desc[UR6] ;  /* 0x00000620040075b4 */ /* 0x0007e40008019000 */
[----:B---3--:R-:W-:Y:S01]  /*0f00*/  NOP ;  /* 0x0000000000007918 */ /* 0x008fe20000000000 */
.L_x_11:
[----:B------:R-:W-:Y:S02]  /*0f10*/  ISETP.GE.AND P1, PT, R11, 0x81, PT ;  /* 0x000000810b00780c */ /* 0x000fe40003f26270 */
[----:B------:R-:W-:-:S11]  /*0f20*/  MOV R6, 0x1 ;  /* 0x0000000100067802 */ /* 0x000fd60000000f00 */
[----:B------:R-:W-:Y:S05]  /*0f30*/  @!P1 BRA `(.L_x_16) ;  /* 0x0000000400849947 */ /* 0x000fea0003800000 */
[----:B-12---:R-:W1:Y:S01]  /*0f40*/  S2R R3, SR_CgaCtaId ;  /* 0x0000000000037919 */ /* 0x006e620000008800 */
[----:B------:R-:W-:Y:S02]  /*0f50*/  MOV R0, 0x400 ;  /* 0x0000040000007802 */ /* 0x000fe40000000f00 */
[----:B------:R-:W-:Y:S02]  /*0f60*/  MOV R2, 0x1 ;  /* 0x0000000100027802 */ /* 0x000fe40000000f00 */
[----:B------:R-:W-:Y:S02]  /*0f70*/  ISETP.NE.AND P2, PT, R17, RZ, PT ;  /* 0x000000ff1100720c */ /* 0x000fe40003f45270 */
[----:B-1----:R-:W-:Y:S02]  /*0f80*/  LEA R0, R3, R0, 0x18 ;  /* 0x0000000003007211 */ /* 0x002fe400078ec0ff */
[----:B------:R-:W-:Y:S02]  /*0f90*/  SHF.L.U32 R3, R2, 0x1f, RZ ;  /* 0x0000001f02037819 */ /* 0x000fe400000006ff */
[----:B------:R-:W-:-:S04]  /*0fa0*/  LEA R2, R5, R0, 0x3 ;  /* 0x0000000005027211 */ /* 0x000fc800078e18ff */
[----:B------:R-:W1:Y:S02]  /*0fb0*/  SYNCS.PHASECHK.TRANS64.TRYWAIT P1, [R2+URZ+0x1b020], R3 ;  /* 0x01b02003020075a7 */ /* 0x000e64000802017f */
[----:B-1----:R-:W-:Y:S05]  /*0fc0*/  @!P1 BRA `(.L_x_17) ;  /* 0x00000078005c9947 */ /* 0x002fea0003800000 */
.L_x_64:
[----:B------:R-:W-:Y:S05]  /*0fd0*/  @P2 BRA `(.L_x_18) ;  /* 0x0000000000142947 */ /* 0x000fea0003800000 */
[----:B------:R-:W-:Y:S02]  /*0fe0*/  ISETP.NE.AND P1, PT, R4, RZ, PT ;  /* 0x000000ff0400720c */ /* 0x000fe40003f25270 */
[----:B-1----:R-:W-:-:S04]  /*0ff0*/  MOV R3, 0x6000 ;  /* 0x0000600000037802 */ /* 0x002fc80000000f00 */
[----:B------:R2:W-:Y:S07]  /*1000*/  SYNCS.ARRIVE.TRANS64 RZ, [R2+URZ+0x1b000], R3 ;  /* 0x01b0000302ff79a7 */ /* 0x0005ee000800003f */
[----:B------:R-:W-:Y:S05]  /*1010*/  @!P1 BRA `(.L_x_18) ;  /* 0x0000000000049947 */ /* 0x000fea0003800000 */
[----:B------:R-:W-:Y:S01]  /*1020*/  BPT.TRAP 0x1 ;  /* 0x000000040000795c */ /* 0x000fe20000300000 */
.L_x_18:
[----:B-12---:R-:W1:Y:S01]  /*1030*/  S2R R3, SR_CgaCtaId ;  /* 0x0000000000037919 */ /* 0x006e620000008800 */
[C---:B------:R-:W-:Y:S01]  /*1040*/  IMAD R0, R5.reuse, 0x6000, R0 ;  /* 0x0000600005007824 */ /* 0x040fe200078e0200 */
[----:B------:R-:W-:Y:S01]  /*1050*/  R2UR UR17, R2 ;  /* 0x00000000021172ca */ /* 0x000fe200000e0000 */
[----:B------:R-:W-:Y:S01]  /*1060*/  ULDC.64 UR4, c[0x0][0x198] ;  /* 0x0000660000047ab9 */ /* 0x000fe20000000a00 */
[----:B------:R-:W-:Y:S01]  /*1070*/  R2UR UR19, R8 ;  /* 0x00000000081372ca */ /* 0x000fe200000e0000 */
[----:B------:R-:W-:Y:S01]  /*1080*/  UIADD3 UR4, UP0, UR4, 0x1f0, URZ ;  /* 0x000001f004047890 */ /* 0x000fe2000ff1e03f */
[----:B------:R-:W-:Y:S01]  /*1090*/  R2UR UR32, R0 ;  /* 0x00000000002072ca */ /* 0x000fe200000e0000 */
[----:B------:R-:W-:Y:S01]  /*10a0*/  UMOV UR6, 0x0 ;  /* 0x0000000000067882 */ /* 0x000fe20000000000 */
[----:B------:R-:W-:Y:S01]  /*10b0*/  IADD3 R5, R5, 0x1, RZ ;  /* 0x0000000105057810 */ /* 0x000fe20007ffe0ff */
[----:B------:R-:W-:Y:S01]  /*10c0*/  UIADD3.X UR5, URZ, UR5, URZ, UP0, !UPT ;  /* 0x000000053f057290 */ /* 0x000fe200087fe43f */
[----:B------:R-:W-:Y:S01]  /*10d0*/  MOV R0, 0x400 ;  /* 0x0000040000007802 */ /* 0x000fe20000000f00 */
[----:B------:R-:W-:Y:S01]  /*10e0*/  UMOV UR7, 0x10000000 ;  /* 0x1000000000077882 */ /* 0x000fe20000000000 */
[C---:B------:R-:W-:Y:S01]  /*10f0*/  ISETP.NE.AND P2, PT, R5.reuse, 0x4, PT ;  /* 0x000000040500780c */ /* 0x040fe20003f45270 */
[----:B------:R-:W-:Y:S01]  /*1100*/  UMOV UR18, URZ ;  /* 0x0000003f00127c82 */ /* 0x000fe20008000000 */
[C---:B------:R-:W-:Y:S01]  /*1110*/  ISETP.NE.AND P1, PT, R5.reuse, 0x4, PT ;  /* 0x000000040500780c */ /* 0x040fe20003f25270 */
[----:B------:R-:W-:Y:S01]  /*1120*/  UIADD3 UR17, UR17, 0x1b000, URZ ;  /* 0x0001b00011117890 */ /* 0x000fe2000fffe03f */
[----:B------:R-:W-:Y:S01]  /*1130*/  SEL R5, R5, RZ, P2 ;  /* 0x000000ff05057207 */ /* 0x000fe20001000000 */
[----:B------:R-:W-:Y:S01]  /*1140*/  USHF.L.U32 UR19, UR19, 0x7, URZ ;  /* 0x0000000713137899 */ /* 0x000fe2000800063f */
[----:B------:R-:W-:Y:S01]  /*1150*/  SEL R6, RZ, 0x1, !P1 ;  /* 0x00000001ff067807 */ /* 0x000fe20004800000 */
[----:B------:R-:W-:Y:S01]  /*1160*/  UIADD3 UR16, UR32, 0x3000, URZ ;  /* 0x0000300020107890 */ /* 0x000fe2000fffe03f */
[----:B------:R-:W-:Y:S01]  /*1170*/  ISETP.NE.AND P2, PT, R17, RZ, PT ;  /* 0x000000ff1100720c */ /* 0x000fe20003f45270 */
[----:B------:R-:W-:-:S02]  /*1180*/  UIADD3 UR8, UR32, 0x5000, URZ ;  /* 0x0000500020087890 */ /* 0x000fc4000fffe03f */
[----:B------:R-:W-:Y:S01]  /*1190*/  UIADD3 UR32, UR32, 0x7000, URZ ;  /* 0x0000700020207890 */ /* 0x000fe2000fffe03f */
[----:B------:R-:W-:Y:S01]  /*11a0*/  UMOV UR20, UR36 ;  /* 0x0000002400147c82 */ /* 0x000fe20008000000 */
[----:B------:R-:W-:Y:S01]  /*11b0*/  UMOV UR21, UR37 ;  /* 0x0000002500157c82 */ /* 0x000fe20008000000 */
[----:B------:R-:W-:Y:S01]  /*11c0*/  UMOV UR10, 0x20 ;  /* 0x00000020000a7882 */ /* 0x000fe20000000000 */
[----:B------:R-:W-:Y:S01]  /*11d0*/  UMOV UR12, UR36 ;  /* 0x00000024000c7c82 */ /* 0x000fe20008000000 */
[----:B------:R-:W-:Y:S01]  /*11e0*/  UMOV UR13, UR37 ;  /* 0x00000025000d7c82 */ /* 0x000fe20008000000 */
[----:B------:R-:W-:Y:S01]  /*11f0*/  UMOV UR9, UR17 ;  /* 0x0000001100097c82 */ /* 0x000fe20008000000 */
[----:B------:R-:W-:Y:S01]  /*1200*/  UMOV UR11, UR19 ;  /* 0x00000013000b7c82 */ /* 0x000fe20008000000 */
[----:B-1----:R-:W-:Y:S01]  /*1210*/  LEA R2, R3, R0, 0x18 ;  /* 0x0000000003027211 */ /* 0x002fe200078ec0ff */
[----:B------:R-:W-:Y:S01]  /*1220*/  UMOV UR34, 0x40 ;  /* 0x0000004000227882 */ /* 0x000fe20000000000 */
[----:B------:R-:W-:Y:S01]  /*1230*/  SHF.L.U32 R0, R6, 0x1f, RZ ;  /* 0x0000001f06007819 */ /* 0x000fe200000006ff */
[----:B------:R-:W-:Y:S01]  /*1240*/  UMOV UR33, UR17 ;  /* 0x0000001100217c82 */ /* 0x000fe20008000000 */
[----:B------:R-:W-:Y:S01]  /*1250*/  LEA R3, R5, R2, 0x3 ;  /* 0x0000000205037211 */ /* 0x000fe200078e18ff */
[----:B------:R1:W-:Y:S01]  /*1260*/  UTMALDG.4D [UR16], [UR4], desc[UR6] ;  /* 0x00000610040075b4 */ /* 0x0003e20008019000 */
[----:B------:R-:W-:Y:S01]  /*1270*/  UMOV UR35, UR19 ;  /* 0x0000001300237c82 */ /* 0x000fe20008000000 */
[----:B------:R1:W-:Y:S01]  /*1280*/  UTMALDG.4D [UR8], [UR4], desc[UR6] ;  /* 0x00000608040075b4 */ /* 0x0003e20008019000 */
[----:B------:R1:W-:Y:S01]  /*1290*/  UTMALDG.4D [UR32], [UR4], desc[UR6] ;  /* 0x00000620040075b4 */ /* 0x0003e20008019000 */
[----:B------:R-:W2:Y:S02]  /*12a0*/  SYNCS.PHASECHK.TRANS64.TRYWAIT P1, [R3+URZ+0x1b020], R0 ;  /* 0x01b02000030075a7 */ /* 0x000ea4000802017f */
[----:B-12---:R-:W-:Y:S05]  /*12b0*/  @!P1 BRA `(.L_x_19) ;  /* 0x0000007400b49947 */ /* 0x006fea0003800000 */
.L_x_65:
[----:B------:R-:W-:Y:S05]  /*12c0*/  @P2 BRA `(.L_x_20) ;  /* 0x0000000000142947 */ /* 0x000fea0003800000 */
[----:B------:R-:W-:Y:S02]  /*12d0*/  ISETP.NE.AND P1, PT, R4, RZ, PT ;  /* 0x000000ff0400720c */ /* 0x000fe40003f25270 */
[----:B-1----:R-:W-:-:S04]  /*12e0*/  MOV R0, 0x6000 ;  /* 0x0000600000007802 */ /* 0x002fc80000000f00 */
[----:B------:R2:W-:Y:S07]  /*12f0*/  SYNCS.ARRIVE.TRANS64 RZ, [R3+URZ+0x1b000], R0 ;  /* 0x01b0000003ff79a7 */ /* 0x0005ee000800003f */
[----:B------:R-:W-:Y:S05]  /*1300*/  @!P1 BRA `(.L_x_20) ;  /* 0x0000000000049947 */ /* 0x000fea0003800000 */
[----:B------:R-:W-:Y:S01]  /*1310*/  BPT.TRAP 0x1 ;  /* 0x000000040000795c */ /* 0x000fe20000300000 */
.L_x_20:
[----:B------:R-:W-:Y:S01]  /*1320*/  IMAD R2, R5, 0x6000, R2 ;  /* 0x0000600005027824 */ /* 0x000fe200078e0202 */
[----:B------:R-:W-:Y:S01]  /*1330*/  R2UR UR17, R3 ;  /* 0x00000000031172ca */ /* 0x000fe200000e0000 */
[----:B------:R-:W-:Y:S01]  /*1340*/  ULDC.64 UR4, c[0x0][0x198] ;  /* 0x0000660000047ab9 */ /* 0x000fe20000000a00 */
[----:B------:R-:W-:Y:S01]  /*1350*/  R2UR UR19, R8 ;  /* 0x00000000081372ca */ /* 0x000fe200000e0000 */
        /* <DEDUP_REMOVED lines=11> */
[C---:B------:R-:W-:Y:S01]  /*1410*/  ISETP.NE.AND P1, PT, R5.reuse, 0x4, PT ;  /* 0x000000040500780c */ /* 0x040fe20003f25270 */
[----:B------:R-:W-:Y:S01]  /*1420*/  USHF.L.U32 UR19, UR19, 0x7, URZ ;  /* 0x0000000713137899 */ /* 0x000fe2000800063f */
[----:B------:R-:W-:Y:S01]  /*1430*/  IADD3 R8, R8, 0x1, RZ ;  /* 0x0000000108087810 */ /* 0x000fe20007ffe0ff */
[----:B------:R-:W-:Y:S01]  /*1440*/  UIADD3 UR16, UR32, 0x3000, URZ ;  /* 0x0000300020107890 */ /* 0x000fe2000fffe03f */
[----:B-12---:R-:W-:Y:S01]  /*1450*/  SEL R3, RZ, 0x1, P1 ;  /* 0x00000001ff037807 */ /* 0x006fe20000800000 */
[----:B------:R-:W-:Y:S01]  /*1460*/  UIADD3 UR8, UR32, 0x5000, URZ ;  /* 0x0000500020087890 */ /* 0x000fe2000fffe03f */
[----:B------:R-:W-:Y:S01]  /*1470*/  SEL R5, R5, RZ, P1 ;  /* 0x000000ff05057207 */ /* 0x000fe20000800000 */
[----:B------:R-:W-:Y:S01]  /*1480*/  UIADD3 UR32, UR32, 0x7000, URZ ;  /* 0x0000700020207890 */ /* 0x000fe2000fffe03f */
[----:B------:R-:W-:Y:S01]  /*1490*/  LOP3.LUT R6, R6, R3, RZ, 0x3c, !PT ;  /* 0x0000000306067212 */ /* 0x000fe200078e3cff */
        /* <DEDUP_REMOVED lines=8> */
[----:B------:R3:W-:Y:S01]  /*1520*/  UTMALDG.4D [UR8], [UR4], desc[UR6] ;  /* 0x00000608040075b4 */ /* 0x0007e20008019000 */
[----:B------:R3:W-:Y:S02]  /*1530*/  UTMALDG.4D [UR32], [UR4], desc[UR6] ;  /* 0x00000620040075b4 */ /* 0x0007e40008019000 */
[----:B---3--:R-:W-:Y:S01]  /*1540*/  NOP ;  /* 0x0000000000007918 */ /* 0x008fe20000000000 */
.L_x_16:
[----:B------:R-:W-:-:S07]  /*1550*/  IADD3 R7, R7, -0x4, RZ ;  /* 0xfffffffc07077810 */ /* 0x000fce0007ffe0ff */
.L_x_10:
[----:B------:R-:W-:Y:S05]  /*1560*/  BSYNC B0 ;  /* 0x0000000000007941 */ /* 0x000fea0003800000 */
.L_x_9:
[----:B-12---:R-:W1:Y:S01]  /*1570*/  S2R R3, SR_CgaCtaId ;  /* 0x0000000000037919 */ /* 0x006e620000008800 */
[----:B------:R-:W-:Y:S02]  /*1580*/  MOV R2, 0x400 ;  /* 0x0000040000027802 */ /* 0x000fe40000000f00 */
[----:B------:R-:W-:Y:S02]  /*1590*/  SHF.L.U32 R23, RZ, 0x1f, RZ ;  /* 0x0000001fff177819 */ /* 0x000fe400000006ff */
[----:B-1----:R-:W-:-:S04]  /*15a0*/  LEA R2, R3, R2, 0x18 ;  /* 0x0000000203027211 */ /* 0x002fc800078ec0ff */
[----:B------:R-:W1:Y:S02]  /*15b0*/  SYNCS.PHASECHK.TRANS64.TRYWAIT P1, [R2+URZ+0x1b040], R23 ;  /* 0x01b04017020075a7 */ /* 0x000e64000802017f */
[----:B-1----:R-:W-:Y:S05]  /*15c0*/  @!P1 BRA `(.L_x_21) ;  /* 0x0000007400049947 */ /* 0x002fea0003800000 */
.L_x_66:
[----:B------:R-:W2:Y:S01]  /*15d0*/  SYNCS.PHASECHK.TRANS64.TRYWAIT P1, [R2+URZ+0x1b000], R23 ;  /* 0x01b00017020075a7 */ /* 0x000ea2000802017f */
[----:B------:R-:W-:Y:S01]  /*15e0*/  MOV R4, RZ ;  /* 0x000000ff00047202 */ /* 0x000fe20000000f00 */
[----:B--2---:R-:W-:Y:S06]  /*15f0*/  @!P1 BRA `(.L_x_22) ;  /* 0x00000074000c9947 */ /* 0x004fec0003800000 */
.L_x_67:
[----:B------:R-:W-:Y:S05]  /*1600*/  WARPSYNC.ALL ;  /* 0x0000000000007948 */ /* 0x000fea0003800000 */
[C---:B------:R-:W-:Y:S01]  /*1610*/  R2UR UR15, R2.reuse ;  /* 0x00000000020f72ca */ /* 0x040fe200000e0000 */
[----:B------:R-:W-:Y:S01]  /*1620*/  WARPGROUP.ARRIVE ;  /* 0x00000000000079c5 */ /* 0x000fe20000000000 */
[----:B------:R-:W-:Y:S01]  /*1630*/  R2UR UR4, R2 ;  /* 0x00000000020472ca */ /* 0x000fe200000e0000 */
[----:B------:R-:W-:Y:S01]  /*1640*/  UMOV UR57, 0x80000020 ;  /* 0x8000002000397882 */ /* 0x000fe20000000000 */
[----:B------:R-:W-:Y:S01]  /*1650*/  UMOV UR23, 0x80000020 ;  /* 0x8000002000177882 */ /* 0x000fe20000000000 */
[----:B------:R-:W-:Y:S01]  /*1660*/  UMOV UR21, UR57 ;  /* 0x0000003900157c82 */ /* 0x000fe20008000000 */
[----:B------:R-:W-:Y:S01]  /*1670*/  UMOV UR53, 0x80000020 ;  /* 0x8000002000357882 */ /* 0x000fe20000000000 */
[----:B------:R-:W-:Y:S01]  /*1680*/  UMOV UR55, 0x80000020 ;  /* 0x8000002000377882 */ /* 0x000fe20000000000 */
[----:B------:R-:W-:Y:S01]  /*1690*/  UMOV UR49, 0x80000020 ;  /* 0x8000002000317882 */ /* 0x000fe20000000000 */
[----:B------:R-:W-:Y:S01]  /*16a0*/  UMOV UR51, 0x80000020 ;  /* 0x8000002000337882 */ /* 0x000fe20000000000 */
[----:B------:R-:W-:Y:S01]  /*16b0*/  UMOV UR45, 0x80000020 ;  /* 0x80000020002d7882 */ /* 0x000fe20000000000 */
[----:B------:R-:W-:Y:S01]  /*16c0*/  UMOV UR47, 0x80000020 ;  /* 0x80000020002f7882 */ /* 0x000fe20000000000 */
[----:B------:R-:W-:Y:S01]  /*16d0*/  UMOV UR5, 0x80000020 ;  /* 0x8000002000057882 */ /* 0x000fe20000000000 */
[----:B------:R-:W-:-:S02]  /*16e0*/  UIADD3 UR15, UR15, 0x3000, URZ ;  /* 0x000030000f0f7890 */ /* 0x000fc4000fffe03f */
[----:B------:R-:W-:Y:S02]  /*16f0*/  USHF.R.U32.HI UR4, URZ, 0x4, UR4 ;  /* 0x000000043f047899 */ /* 0x000fe40008011604 */
[----:B------:R-:W-:Y:S02]  /*1700*/  USHF.R.U32.HI UR15, URZ, 0x4, UR15 ;  /* 0x000000043f0f7899 */ /* 0x000fe4000801160f */
[----:B------:R-:W-:Y:S02]  /*1710*/  ULOP3.LUT UR4, UR4, 0x3fff, URZ, 0xc0, !UPT ;  /* 0x00003fff04047892 */ /* 0x000fe4000f8ec03f */
[----:B------:R-:W-:Y:S02]  /*1720*/  ULOP3.LUT UR15, UR15, 0x3fff, URZ, 0xc0, !UPT ;  /* 0x00003fff0f0f7892 */ /* 0x000fe4000f8ec03f */
[----:B------:R-:W-:Y:S02]  /*1730*/  ULOP3.LUT UR56, UR4, 0x10000, URZ, 0xfc, !UPT ;  /* 0x0001000004387892 */ /* 0x000fe4000f8efc3f */
[----:B------:R-:W-:-:S02]  /*1740*/  ULOP3.LUT UR22, UR15, 0x10000, URZ, 0xfc, !UPT ;  /* 0x000100000f167892 */ /* 0x000fc4000f8efc3f */
[----:B------:R-:W-:Y:S02]  /*1750*/  UIADD3 UR52, UR56, 0x2, URZ ;  /* 0x0000000238347890 */ /* 0x000fe4000fffe03f */
[----:B------:R-:W-:Y:S01]  /*1760*/  UIADD3 UR54, UR22, 0x2, URZ ;  /* 0x0000000216367890 */ /* 0x000fe2000fffe03f */
[----:B------:R-:W-:Y:S01]  /*1770*/  UMOV UR20, UR56 ;  /* 0x0000003800147c82 */ /* 0x000fe20008000000 */
[----:B------:R-:W-:-:S03]  /*1780*/  UIADD3 UR48, UR56, 0x100, URZ ;  /* 0x0000010038307890 */ /* 0x000fc6000fffe03f */
[----:B------:R-:W-:Y:S01]  /*1790*/  HGMMA.64x128x16.F32 R24, gdesc[UR20], RZ, !UPT, gsb0 ;  /* 0x01e00000141879f0 */ /* 0x000fe2000c0008ff */
[----:B------:R-:W-:Y:S02]  /*17a0*/  UIADD3 UR50, UR22, 0x200, URZ ;  /* 0x0000020016327890 */ /* 0x000fe4000fffe03f */
[----:B------:R-:W-:Y:S02]  /*17b0*/  UIADD3 UR44, UR56, 0x102, URZ ;  /* 0x00000102382c7890 */ /* 0x000fe4000fffe03f */
[----:B------:R-:W-:Y:S02]  /*17c0*/  UIADD3 UR46, UR22, 0x202, URZ ;  /* 0x00000202162e7890 */ /* 0x000fe4000fffe03f */
[----:B------:R-:W-:Y:S02]  /*17d0*/  UIADD3 UR4, UR56, 0x200, URZ ;  /* 0x0000020038047890 */ /* 0x000fe4000fffe03f */
[----:B------:R-:W-:Y:S01]  /*17e0*/  UIADD3 UR6, UR22, 0x400, URZ ;  /* 0x0000040016067890 */ /* 0x000fe2000fffe03f */
[----:B------:R-:W-:Y:S01]  /*17f0*/  UMOV UR7, 0x80000020 ;  /* 0x8000002000077882 */ /* 0x000fe20000000000 */
[----:B------:R-:W-:-:S02]  /*1800*/  UIADD3 UR40, UR56, 0x202, URZ ;  /* 0x0000020238287890 */ /* 0x000fc4000fffe03f */
[----:B------:R-:W-:Y:S01]  /*1810*/  UIADD3 UR42, UR22, 0x402, URZ ;  /* 0x00000402162a7890 */ /* 0x000fe2000fffe03f */
[----:B------:R-:W-:Y:S01]  /*1820*/  UMOV UR41, 0x80000020 ;  /* 0x8000002000297882 */ /* 0x000fe20000000000 */
[----:B------:R-:W-:Y:S01]  /*1830*/  UMOV UR43, 0x80000020 ;  /* 0x80000020002b7882 */ /* 0x000fe20000000000 */
[----:B------:R-:W-:Y:S01]  /*1840*/  ULDC UR8, c[0x0][0x604] ;  /* 0x0001810000087ab9 */ /* 0x000fe20000000800 */
        /* <DEDUP_REMOVED lines=27> */
[----:B------:R-:W-:-:S02]  /*1a00*/  WARPGROUP.DEPBAR.LE gsb0, 0x0 ;  /* 0x00008000000079c5 */ /* 0x000fc40000010000 */
[----:B------:R-:W-:-:S06]  /*1a10*/  WARPGROUP.ARRIVE ;  /* 0x00000000000079c5 */ /* 0x000fcc0000000000 */
[----:B------:R-:W-:Y:S03]  /*1a20*/  HGMMA.64x128x16.F32 R24, gdesc[UR52], R24, gsb0 ;  /* 0x01e00000341879f0 */ /* 0x000fe60008000818 */
[----:B------:R-:W-:Y:S02]  /*1a30*/  WARPGROUP.DEPBAR.LE gsb0, 0x0 ;  /* 0x00008000000079c5 */ /* 0x000fe40000010000 */
[----:B------:R-:W-:-:S07]  /*1a40*/  WARPGROUP.ARRIVE ;  /* 0x00000000000079c5 */ /* 0x000fce0000000000 */
[----:B------:R-:W-:Y:S03]  /*1a50*/  HGMMA.64x128x16.F32 R24, gdesc[UR48], R24, gsb0 ;  /* 0x01e00000301879f0 */ /* 0x000fe60008000818 */
[----:B------:R-:W-:Y:S02]  /*1a60*/  WARPGROUP.DEPBAR.LE gsb0, 0x0 ;  /* 0x00008000000079c5 */ /* 0x000fe40000010000 */
[----:B------:R-:W-:-:S07]  /*1a70*/  WARPGROUP.ARRIVE ;  /* 0x00000000000079c5 */ /* 0x000fce0000000000 */
[----:B------:R-:W-:Y:S03]  /*1a80*/  HGMMA.64x128x16.F32 R24, gdesc[UR44], R24, gsb0 ;  /* 0x01e000002c1879f0 */ /* 0x000fe60008000818 */
[----:B------:R-:W-:Y:S02]  /*1a90*/  WARPGROUP.DEPBAR.LE gsb0, 0x0 ;  /* 0x00008000000079c5 */ /* 0x000fe40000010000 */
[----:B------:R-:W-:-:S07]  /*1aa0*/  WARPGROUP.ARRIVE ;  /* 0x00000000000079c5 */ /* 0x000fce0000000000 */
[----:B------:R-:W-:Y:S01]  /*1ab0*/  HGMMA.64x128x16.F32 R24, gdesc[UR4], R24, gsb0 ;  /* 0x01e00000041879f0 */ /* 0x000fe20008000818 */
[----:B------:R-:W-:Y:S01]  /*1ac0*/  ULDC UR6, c[0x0][0x604] ;  /* 0x0001810000067ab9 */ /* 0x000fe20000000800 */
[----:B------:R-:W-:Y:S01]  /*1ad0*/  ULDC UR7, c[0x0][0x604] ;  /* 0x0001810000077ab9 */ /* 0x000fe20000000800 */
[----:B------:R-:W-:Y:S02]  /*1ae0*/  WARPGROUP.DEPBAR.LE gsb0, 0x0 ;  /* 0x00008000000079c5 */ /* 0x000fe40000010000 */
[----:B------:R-:W-:-:S07]  /*1af0*/  WARPGROUP.ARRIVE ;  /* 0x00000000000079c5 */ /* 0x000fce0000000000 */
[----:B------:R-:W-:Y:S01]  /*1b00*/  HGMMA.64x128x16.F32 R24, gdesc[UR40], R24, gsb0 ;  /* 0x01e00000281879f0 */ /* 0x000fe20008000818 */
[----:B------:R-:W-:Y:S01]  /*1b10*/  ULDC UR42, c[0x0][0x604] ;  /* 0x00018100002a7ab9 */ /* 0x000fe20000000800 */
[----:B------:R-:W-:Y:S01]  /*1b20*/  ULDC UR43, c[0x0][0x604] ;  /* 0x00018100002b7ab9 */ /* 0x000fe20000000800 */
[----:B------:R-:W-:Y:S02]  /*1b30*/  WARPGROUP.DEPBAR.LE gsb0, 0x0 ;  /* 0x00008000000079c5 */ /* 0x000fe40000010000 */
[----:B------:R-:W-:Y:S01]  /*1b40*/  FMNMX R3, R24, R25, !PT ;  /* 0x0000001918037209 */ /* 0x000fe20007800000 */
[----:B------:R-:W3:Y:S01]  /*1b50*/  SYNCS.PHASECHK.TRANS64.TRYWAIT P6, [R2+URZ+0x1b008], R23 ;  /* 0x01b00817020075a7 */ /* 0x000ee200080c017f */
[----:B------:R-:W-:Y:S02]  /*1b60*/  FMNMX R13, R26, R27, !PT ;  /* 0x0000001b1a0d7209 */ /* 0x000fe40007800000 */
[----:B------:R-:W-:Y:S02]  /*1b70*/  FMNMX R0, R28, R3, !PT ;  /* 0x000000031c007209 */ /* 0x000fe40007800000 */
[----:B------:R-:W-:-:S02]  /*1b80*/  FMNMX R10, R30, R13, !PT ;  /* 0x0000000d1e0a7209 */ /* 0x000fc40007800000 */
[----:B------:R-:W-:Y:S02]  /*1b90*/  FMNMX R3, R29, R0, !PT ;  /* 0x000000001d037209 */ /* 0x000fe40007800000 */
[----:B------:R-:W-:Y:S02]  /*1ba0*/  FMNMX R13, R31, R10, !PT ;  /* 0x0000000a1f0d7209 */ /* 0x000fe40007800000 */
[----:B------:R-:W-:Y:S02]  /*1bb0*/  FMNMX R0, R32, R3, !PT ;  /* 0x0000000320007209 */ /* 0x000fe40007800000 */
        /* <DEDUP_REMOVED lines=54> */
[----:B------:R-:W-:-:S03]  /*1f20*/  FMNMX R10, R87, R10, !PT ;  /* 0x0000000a570a7209 */ /* 0x000fc60007800000 */
[----:B------:R-:W4:Y:S04]  /*1f30*/  SHFL.BFLY PT, R3, R12, 0x1, 0x1f ;  /* 0x0c201f000c037f89 */ /* 0x000f2800000e0000 */
[----:B------:R-:W5:Y:S01]  /*1f40*/  SHFL.BFLY PT, R15, R10, 0x1, 0x1f ;  /* 0x0c201f000a0f7f89 */ /* 0x000f6200000e0000 */
[----:B----4-:R-:W-:Y:S02]  /*1f50*/  FMNMX R13, R12, R3, !PT ;  /* 0x000000030c0d7209 */ /* 0x010fe40007800000 */
[----:B-----5:R-:W-:-:S03]  /*1f60*/  FMNMX R15, R10, R15, !PT ;  /* 0x0000000f0a0f7209 */ /* 0x020fc60007800000 */
[----:B------:R-:W4:Y:S04]  /*1f70*/  SHFL.BFLY PT, R0, R13, 0x2, 0x1f ;  /* 0x0c401f000d007f89 */ /* 0x000f2800000e0000 */
[----:B------:R-:W5:Y:S01]  /*1f80*/  SHFL.BFLY PT, R18, R15, 0x2, 0x1f ;  /* 0x0c401f000f127f89 */ /* 0x000f6200000e0000 */
[----:B----4-:R-:W-:-:S04]  /*1f90*/  FMNMX R3, R13, R0, !PT ;  /* 0x000000000d037209 */ /* 0x010fc80007800000 */
[----:B------:R-:W-:Y:S02]  /*1fa0*/  FSETP.NEU.AND P1, PT, R3, -INF , PT ;  /* 0xff8000000300780b */ /* 0x000fe40003f2d000 */
[----:B-----5:R-:W-:Y:S02]  /*1fb0*/  FMNMX R0, R15, R18, !PT ;  /* 0x000000120f007209 */ /* 0x020fe40007800000 */
[----:B------:R-:W-:Y:S02]  /*1fc0*/  FSEL R10, R3, RZ, P1 ;  /* 0x000000ff030a7208 */ /* 0x000fe40000800000 */
[----:B------:R-:W-:-:S03]  /*1fd0*/  FSETP.NEU.AND P1, PT, R0, -INF , PT ;  /* 0xff8000000000780b */ /* 0x000fc60003f2d000 */
[----:B------:R-:W-:Y:S01]  /*1fe0*/  FMUL R10, R10, UR6 ;  /* 0x000000060a0a7c20 */ /* 0x000fe20008400000 */
[----:B------:R-:W-:Y:S01]  /*1ff0*/  ULDC UR6, c[0x0][0x604] ;  /* 0x0001810000067ab9 */ /* 0x000fe20000000800 */
[----:B------:R-:W-:Y:S02]  /*2000*/  FSEL R18, R0, RZ, P1 ;  /* 0x000000ff00127208 */ /* 0x000fe40000800000 */
[--C-:B------:R-:W-:Y:S01]  /*2010*/  FFMA R24, R24, UR7, -R10.reuse ;  /* 0x0000000718187c23 */ /* 0x100fe2000800080a */
[--C-:B------:R-:W-:Y:S01]  /*2020*/  FFMA R13, R25, UR8, -R10.reuse ;  /* 0x00000008190d7c23 */ /* 0x100fe2000800080a */
[--C-:B------:R-:W-:Y:S01]  /*2030*/  FFMA R12, R28, UR9, -R10.reuse ;  /* 0x000000091c0c7c23 */ /* 0x100fe2000800080a */
[--C-:B------:R-:W-:Y:S01]  /*2040*/  FFMA R15, R29, UR10, -R10.reuse ;  /* 0x0000000a1d0f7c23 */ /* 0x100fe2000800080a */
[--C-:B------:R-:W-:Y:S01]  /*2050*/  FFMA R32, R32, UR11, -R10.reuse ;  /* 0x0000000b20207c23 */ /* 0x100fe2000800080a */
[----:B------:R-:W-:Y:S01]  /*2060*/  FSETP.GEU.AND P4, PT, R24, -126, PT ;  /* 0xc2fc00001800780b */ /* 0x000fe20003f8e000 */
[--C-:B------:R-:W-:Y:S01]  /*2070*/  FFMA R33, R33, UR12, -R10.reuse ;  /* 0x0000000c21217c23 */ /* 0x100fe2000800080a */
[----:B------:R-:W-:Y:S01]  /*2080*/  FSETP.GEU.AND P5, PT, R13, -126, PT ;  /* 0xc2fc00000d00780b */ /* 0x000fe20003fae000 */
[--C-:B------:R-:W-:Y:S01]  /*2090*/  FFMA R36, R36, UR13, -R10.reuse ;  /* 0x0000000d24247c23 */ /* 0x100fe2000800080a */
        /* <DEDUP_REMOVED lines=9> */
[----:B------:R-:W-:Y:S01]  /*2130*/  @!P4 FMUL R24, R24, 0.5 ;  /* 0x3f0000001818c820 */ /* 0x000fe20000400000 */
[--C-:B------:R-:W-:Y:S01]  /*2140*/  FFMA R56, R56, UR25, -R10.reuse ;  /* 0x0000001938387c23 */ /* 0x100fe2000800080a */
[----:B------:R-:W-:Y:S01]  /*2150*/  @!P5 FMUL R13, R13, 0.5 ;  /* 0x3f0000000d0dd820 */ /* 0x000fe20000400000 */
        /* <DEDUP_REMOVED lines=14> */
[----:B------:R-:W-:Y:S01]  /*2240*/  FFMA R85, R85, UR43, -R10 ;  /* 0x0000002b55557c23 */ /* 0x000fe2000800080a */
[----:B------:R-:W4:Y:S01]  /*2250*/  MUFU.EX2 R13, R13 ;  /* 0x0000000d000d7308 */ /* 0x000f220000000800 */
[----:B------:R-:W-:Y:S01]  /*2260*/  FSETP.GEU.AND P2, PT, R12, -126, PT ;  /* 0xc2fc00000c00780b */ /* 0x000fe20003f4e000 */
[----:B------:R-:W-:Y:S01]  /*2270*/  ULDC UR6, c[0x0][0x604] ;  /* 0x0001810000067ab9 */ /* 0x000fe20000000800 */
[----:B------:R-:W-:Y:S01]  /*2280*/  ULDC UR7, c[0x0][0x604] ;  /* 0x0001810000077ab9 */ /* 0x000fe20000000800 */
[----:B------:R-:W-:Y:S01]  /*2290*/  FMUL R21, R18, UR6 ;  /* 0x0000000612157c20 */ /* 0x000fe20008400000 */
[----:B------:R-:W-:Y:S01]  /*22a0*/  ULDC UR8, c[0x0][0x604] ;  /* 0x0001810000087ab9 */ /* 0x000fe20000000800 */
[----:B------:R-:W-:Y:S01]  /*22b0*/  ULDC UR9, c[0x0][0x604] ;  /* 0x0001810000097ab9 */ /* 0x000fe20000000800 */
[----:B------:R-:W-:Y:S01]  /*22c0*/  ULDC UR10, c[0x0][0x604] ;  /* 0x00018100000a7ab9 */ /* 0x000fe20000000800 */
[----:B------:R5:W1:Y:S01]  /*22d0*/  MUFU.EX2 R10, R24 ;  /* 0x00000018000a7308 */ /* 0x000a620000000800 */
[--C-:B------:R-:W-:Y:S01]  /*22e0*/  FFMA R18, R26, UR7, -R21.reuse ;  /* 0x000000071a127c23 */ /* 0x100fe20008000815 */
[--C-:B------:R-:W-:Y:S01]  /*22f0*/  FFMA R19, R27, UR8, -R21.reuse ;  /* 0x000000081b137c23 */ /* 0x100fe20008000815 */
[--C-:B------:R-:W-:Y:S01]  /*2300*/  FFMA R20, R30, UR9, -R21.reuse ;  /* 0x000000091e147c23 */ /* 0x100fe20008000815 */
[--C-:B------:R-:W-:Y:S01]  /*2310*/  FFMA R31, R31, UR10, -R21.reuse ;  /* 0x0000000a1f1f7c23 */ /* 0x100fe20008000815 */
[----:B------:R-:W-:Y:S01]  /*2320*/  FSETP.GEU.AND P1, PT, R15, -126, PT ;  /* 0xc2fc00000f00780b */ /* 0x000fe20003f2e000 */
[----:B------:R-:W-:Y:S01]  /*2330*/  @!P2 FMUL R12, R12, 0.5 ;  /* 0x3f0000000c0ca820 */ /* 0x000fe20000400000 */
[----:B------:R-:W-:Y:S01]  /*2340*/  FSETP.GEU.AND P3, PT, R19, -126, PT ;  /* 0xc2fc00001300780b */ /* 0x000fe20003f6e000 */
[----:B------:R-:W-:Y:S01]  /*2350*/  ULDC UR11, c[0x0][0x604] ;  /* 0x00018100000b7ab9 */ /* 0x000fe20000000800 */
[----:B-----5:R-:W-:Y:S01]  /*2360*/  P2R R24, PR, RZ, 0x4 ;  /* 0x00000004ff187803 */ /* 0x020fe20000000000 */
[----:B----4-:R-:W-:Y:S01]  /*2370*/  @!P5 FMUL R13, R13, R13 ;  /* 0x0000000d0d0dd220 */ /* 0x010fe20000400000 */
[----:B------:R-:W-:Y:S01]  /*2380*/  FSETP.GEU.AND P2, PT, R18, -126, PT ;  /* 0xc2fc00001200780b */ /* 0x000fe20003f4e000 */
[----:B------:R-:W-:Y:S01]  /*2390*/  ULDC UR12, c[0x0][0x604] ;  /* 0x00018100000c7ab9 */ /* 0x000fe20000000800 */
[----:B------:R-:W-:Y:S01]  /*23a0*/  FSETP.GEU.AND P5, PT, R31, -126, PT ;  /* 0xc2fc00001f00780b */ /* 0x000fe20003fae000 */
[----:B------:R-:W-:Y:S01]  /*23b0*/  ULDC UR13, c[0x0][0x604] ;  /* 0x00018100000d7ab9 */ /* 0x000fe20000000800 */
[----:B------:R-:W-:Y:S01]  /*23c0*/  ULDC UR14, c[0x0][0x604] ;  /* 0x00018100000e7ab9 */ /* 0x000fe20000000800 */
[----:B------:R-:W-:Y:S01]  /*23d0*/  ULDC UR16, c[0x0][0x604] ;  /* 0x0001810000107ab9 */ /* 0x000fe20000000800 */
[----:B-1----:R-:W-:Y:S01]  /*23e0*/  @!P4 FMUL R10, R10, R10 ;  /* 0x0000000a0a0ac220 */ /* 0x002fe20000400000 */
[----:B------:R-:W-:Y:S01]  /*23f0*/  FSETP.GEU.AND P4, PT, R20, -126, PT ;  /* 0xc2fc00001400780b */ /* 0x000fe20003f8e000 */
[----:B------:R-:W-:Y:S01]  /*2400*/  @!P1 FMUL R15, R15, 0.5 ;  /* 0x3f0000000f0f9820 */ /* 0x000fe20000400000 */
[----:B------:R-:W-:Y:S01]  /*2410*/  @!P3 FMUL R19, R19, 0.5 ;  /* 0x3f0000001313b820 */ /* 0x000fe20000400000 */
[----:B------:R-:W-:Y:S01]  /*2420*/  ULDC UR17, c[0x0][0x604] ;  /* 0x0001810000117ab9 */ /* 0x000fe20000000800 */
[----:B------:R-:W-:Y:S01]  /*2430*/  ULDC UR18, c[0x0][0x604] ;  /* 0x0001810000127ab9 */ /* 0x000fe20000000800 */
[----:B------:R-:W-:Y:S01]  /*2440*/  ULDC UR19, c[0x0][0x604] ;  /* 0x0001810000137ab9 */ /* 0x000fe20000000800 */
[----:B------:R-:W-:Y:S01]  /*2450*/  @!P2 FMUL R18, R18, 0.5 ;  /* 0x3f0000001212a820 */ /* 0x000fe20000400000 */
[----:B------:R-:W-:Y:S01]  /*2460*/  ULDC UR20, c[0x0][0x604] ;  /* 0x0001810000147ab9 */ /* 0x000fe20000000800 */
[----:B------:R-:W-:Y:S01]  /*2470*/  @!P5 FMUL R31, R31, 0.5 ;  /* 0x3f0000001f1fd820 */ /* 0x000fe20000400000 */
[----:B------:R-:W-:Y:S01]  /*2480*/  ULDC UR21, c[0x0][0x604] ;  /* 0x0001810000157ab9 */ /* 0x000fe20000000800 */
[----:B------:R-:W-:Y:S01]  /*2490*/  ULDC UR23, c[0x0][0x604] ;  /* 0x0001810000177ab9 */ /* 0x000fe20000000800 */
[----:B------:R-:W-:Y:S01]  /*24a0*/  ULDC UR24, c[0x0][0x604] ;  /* 0x0001810000187ab9 */ /* 0x000fe20000000800 */
[----:B------:R-:W-:Y:S01]  /*24b0*/  ULDC UR25, c[0x0][0x604] ;  /* 0x0001810000197ab9 */ /* 0x000fe20000000800 */
[----:B------:R-:W-:Y:S01]  /*24c0*/  @!P4 FMUL R20, R20, 0.5 ;  /* 0x3f0000001414c820 */ /* 0x000fe20000400000 */
        /* <DEDUP_REMOVED lines=43> */
[----:B------:R-:W1:Y:S08]  /*2780*/  MUFU.EX2 R12, R12 ;  /* 0x0000000c000c7308 */ /* 0x000e700000000800 */
[----:B------:R-:W4:Y:S08]  /*2790*/  MUFU.EX2 R15, R15 ;  /* 0x0000000f000f7308 */ /* 0x000f300000000800 */
[----:B------:R-:W1:Y:S08]  /*27a0*/  MUFU.EX2 R18, R18 ;  /* 0x0000001200127308 */ /* 0x000e700000000800 */
[----:B------:R-:W1:Y:S08]  /*27b0*/  MUFU.EX2 R19, R19 ;  /* 0x0000001300137308 */ /* 0x000e700000000800 */
[----:B------:R-:W1:Y:S08]  /*27c0*/  MUFU.EX2 R20, R20 ;  /* 0x0000001400147308 */ /* 0x000e700000000800 */
[----:B------:R1:W1:Y:S01]  /*27d0*/  MUFU.EX2 R21, R31 ;  /* 0x0000001f00157308 */ /* 0x0002620000000800 */
[----:B---34-:R-:W-:Y:S05]  /*27e0*/  @!P6 BRA `(.L_x_23) ;  /* 0x0000006000a4e947 */ /* 0x018fea0003800000 */
.L_x_68:
[----:B------:R-:W-:Y:S01]  /*27f0*/  ISETP.NE.AND P6, PT, R24, RZ, PT ;  /* 0x000000ff1800720c */ /* 0x000fe20003fc5270 */
[----:B------:R-:W-:Y:S01]  /*2800*/  @!P1 FMUL R15, R15, R15 ;  /* 0x0000000f0f0f9220 */ /* 0x000fe20000400000 */
[----:B-1----:R-:W-:Y:S01]  /*2810*/  @!P2 FMUL R18, R18, R18 ;  /* 0x000000121212a220 */ /* 0x002fe20000400000 */
[----:B------:R-:W-:Y:S01]  /*2820*/  @!P3 FMUL R19, R19, R19 ;  /* 0x000000131313b220 */ /* 0x000fe20000400000 */
[----:B------:R-:W-:Y:S01]  /*2830*/  @!P4 FMUL R20, R20, R20 ;  /* 0x000000141414c220 */ /* 0x000fe20000400000 */
[----:B------:R-:W-:Y:S01]  /*2840*/  @!P5 FMUL R21, R21, R21 ;  /* 0x000000151515d220 */ /* 0x000fe20000400000 */
[----:B------:R-:W-:Y:S01]  /*2850*/  ULOP3.LUT UR15, UR15, 0x2000000, URZ, 0xfc, !UPT ;  /* 0x020000000f0f7892 */ /* 0x000fe2000f8efc3f */
[----:B------:R-:W-:Y:S01]  /*2860*/  F2FP.F16.F32.PACK_AB R24, R13, R10 ;  /* 0x0000000a0d18723e */ /* 0x000fe200000000ff */
[----:B------:R-:W-:Y:S01]  /*2870*/  UMOV UR7, 0x80000020 ;  /* 0x8000002000077882 */ /* 0x000fe20000000000 */
[----:B------:R-:W-:Y:S01]  /*2880*/  F2FP.F16.F32.PACK_AB R25, R19, R18 ;  /* 0x000000121319723e */ /* 0x000fe200000000ff */
[----:B------:R-:W-:Y:S01]  /*2890*/  UIADD3 UR6, UR15, 0x600, URZ ;  /* 0x000006000f067890 */ /* 0x000fe2000fffe03f */
[----:B------:R-:W-:-:S02]  /*28a0*/  F2FP.F16.F32.PACK_AB R27, R21, R20 ;  /* 0x00000014151b723e */ /* 0x000fc400000000ff */
[----:B------:R-:W-:Y:S01]  /*28b0*/  @!P6 FMUL R12, R12, R12 ;  /* 0x0000000c0c0ce220 */ /* 0x000fe20000400000 */
[----:B------:R-:W-:Y:S02]  /*28c0*/  FSETP.GEU.AND P6, PT, R32, -126, PT ;  /* 0xc2fc00002000780b */ /* 0x000fe40003fce000 */
[----:B------:R-:W-:Y:S02]  /*28d0*/  FSETP.GEU.AND P5, PT, R33, -126, PT ;  /* 0xc2fc00002100780b */ /* 0x000fe40003fae000 */
[----:B------:R-:W-:Y:S02]  /*28e0*/  F2FP.F16.F32.PACK_AB R26, R15, R12 ;  /* 0x0000000c0f1a723e */ /* 0x000fe400000000ff */
[----:B------:R-:W-:Y:S02]  /*28f0*/  FSETP.GEU.AND P2, PT, R36, -126, PT ;  /* 0xc2fc00002400780b */ /* 0x000fe40003f4e000 */
[----:B------:R-:W-:Y:S01]  /*2900*/  WARPGROUP.ARRIVE ;  /* 0x00000000000079c5 */ /* 0x000fe20000000000 */
[----:B------:R-:W-:-:S02]  /*2910*/  FSETP.GEU.AND P1, PT, R37, -126, PT ;  /* 0xc2fc00002500780b */ /* 0x000fc40003f2e000 */
[----:B------:R-:W-:Y:S02]  /*2920*/  FSETP.GEU.AND P4, PT, R22, -126, PT ;  /* 0xc2fc00001600780b */ /* 0x000fe40003f8e000 */
[----:B------:R-:W-:Y:S01]  /*2930*/  @!P6 FMUL R32, R32, 0.5 ;  /* 0x3f0000002020e820 */ /* 0x000fe20000400000 */
[----:B------:R-:W-:Y:S01]  /*2940*/  HGMMA.64x96x16.F32 R88, R24, gdesc[UR4].tnspB, RZ, !UPT, gsb0 ;  /* 0x4160000418587df0 */ /* 0x000fe2000c0008ff */
[----:B------:R-:W-:Y:S01]  /*2950*/  @!P5 FMUL R33, R33, 0.5 ;  /* 0x3f0000002121d820 */ /* 0x000fe20000400000 */
[----:B------:R-:W-:Y:S01]  /*2960*/  FSETP.GEU.AND P3, PT, R35, -126, PT ;  /* 0xc2fc00002300780b */ /* 0x000fe20003f6e000 */
[----:B------:R-:W-:Y:S02]  /*2970*/  UIADD3 UR6, UR15, 0x640, URZ ;  /* 0x000006400f067890 */ /* 0x000fe4000fffe03f */
[----:B------:R-:W1:Y:S01]  /*2980*/  MUFU.EX2 R32, R32 ;  /* 0x0000002000207308 */ /* 0x000e620000000800 */
[----:B------:R-:W-:Y:S01]  /*2990*/  @!P2 FMUL R36, R36, 0.5 ;  /* 0x3f0000002424a820 */ /* 0x000fe20000400000 */
[----:B------:R-:W-:Y:S01]  /*29a0*/  UMOV UR7, 0x80000020 ;  /* 0x8000002000077882 */ /* 0x000fe20000000000 */
[----:B------:R-:W-:-:S02]  /*29b0*/  @!P1 FMUL R37, R37, 0.5 ;  /* 0x3f00000025259820 */ /* 0x000fc40000400000 */
[----:B------:R-:W-:-:S03]  /*29c0*/  @!P4 FMUL R22, R22, 0.5 ;  /* 0x3f0000001616c820 */ /* 0x000fc60000400000 */
[----:B------:R-:W4:Y:S02]  /*29d0*/  MUFU.EX2 R33, R33 ;  /* 0x0000002100217308 */ /* 0x000f240000000800 */
[----:B------:R-:W-:-:S06]  /*29e0*/  @!P3 FMUL R35, R35, 0.5 ;  /* 0x3f0000002323b820 */ /* 0x000fcc0000400000 */
[----:B------:R-:W5:Y:S01]  /*29f0*/  MUFU.EX2 R36, R36 ;  /* 0x0000002400247308 */ /* 0x000f620000000800 */
[----:B-1----:R-:W-:Y:S01]  /*2a00*/  @!P6 FMUL R32, R32, R32 ;  /* 0x000000202020e220 */ /* 0x002fe20000400000 */
[----:B------:R-:W-:-:S06]  /*2a10*/  FSETP.GEU.AND P6, PT, R38, -126, PT ;  /* 0xc2fc00002600780b */ /* 0x000fcc0003fce000 */
[----:B------:R-:W1:Y:S01]  /*2a20*/  MUFU.EX2 R37, R37 ;  /* 0x0000002500257308 */ /* 0x000e620000000800 */
[----:B----4-:R-:W-:Y:S01]  /*2a30*/  @!P5 FMUL R33, R33, R33 ;  /* 0x000000212121d220 */ /* 0x010fe20000400000 */
[----:B------:R-:W-:-:S05]  /*2a40*/  FSETP.GEU.AND P5, PT, R39, -126, PT ;  /* 0xc2fc00002700780b */ /* 0x000fca0003fae000 */
[----:B------:R-:W-:Y:S01]  /*2a50*/  @!P6 FMUL R38, R38, 0.5 ;  /* 0x3f0000002626e820 */ /* 0x000fe20000400000 */
[----:B------:R-:W4:Y:S01]  /*2a60*/  MUFU.EX2 R22, R22 ;  /* 0x0000001600167308 */ /* 0x000f220000000800 */
[----:B-----5:R-:W-:Y:S01]  /*2a70*/  @!P2 FMUL R36, R36, R36 ;  /* 0x000000242424a220 */ /* 0x020fe20000400000 */
[----:B------:R-:W-:-:S05]  /*2a80*/  FSETP.GEU.AND P2, PT, R40, -126, PT ;  /* 0xc2fc00002800780b */ /* 0x000fca0003f4e000 */
[----:B------:R-:W-:Y:S01]  /*2a90*/  @!P5 FMUL R39, R39, 0.5 ;  /* 0x3f0000002727d820 */ /* 0x000fe20000400000 */
[----:B--23--:R-:W2:Y:S01]  /*2aa0*/  MUFU.EX2 R23, R35 ;  /* 0x0000002300177308 */ /* 0x00cea20000000800 */
[----:B-1----:R-:W-:Y:S01]  /*2ab0*/  @!P1 FMUL R37, R37, R37 ;  /* 0x0000002525259220 */ /* 0x002fe20000400000 */
[----:B------:R-:W-:-:S05]  /*2ac0*/  FSETP.GEU.AND P1, PT, R45, -126, PT ;  /* 0xc2fc00002d00780b */ /* 0x000fca0003f2e000 */
[----:B------:R-:W-:Y:S01]  /*2ad0*/  @!P2 FMUL R40, R40, 0.5 ;  /* 0x3f0000002828a820 */ /* 0x000fe20000400000 */
[----:B------:R-:W1:Y:S01]  /*2ae0*/  MUFU.EX2 R28, R38 ;  /* 0x00000026001c7308 */ /* 0x000e620000000800 */
[----:B----4-:R-:W-:Y:S01]  /*2af0*/  @!P4 FMUL R22, R22, R22 ;  /* 0x000000161616c220 */ /* 0x010fe20000400000 */
[----:B------:R-:W-:-:S05]  /*2b00*/  FSETP.GEU.AND P4, PT, R43, -126, PT ;  /* 0xc2fc00002b00780b */ /* 0x000fca0003f8e000 */
[----:B------:R-:W-:Y:S01]  /*2b10*/  @!P1 FMUL R45, R45, 0.5 ;  /* 0x3f0000002d2d9820 */ /* 0x000fe20000400000 */
[----:B------:R-:W3:Y:S01]  /*2b20*/  MUFU.EX2 R29, R39 ;  /* 0x00000027001d7308 */ /* 0x000ee20000000800 */
[----:B--2---:R-:W-:Y:S01]  /*2b30*/  @!P3 FMUL R23, R23, R23 ;  /* 0x000000171717b220 */ /* 0x004fe20000400000 */
[----:B------:R-:W-:-:S05]  /*2b40*/  FSETP.GEU.AND P3, PT, R44, -126, PT ;  /* 0xc2fc00002c00780b */ /* 0x000fca0003f6e000 */
[----:B------:R-:W-:Y:S01]  /*2b50*/  @!P4 FMUL R43, R43, 0.5 ;  /* 0x3f0000002b2bc820 */ /* 0x000fe20000400000 */
[----:B------:R-:W2:Y:S01]  /*2b60*/  MUFU.EX2 R40, R40 ;  /* 0x0000002800287308 */ /* 0x000ea20000000800 */
[----:B-1----:R-:W-:Y:S01]  /*2b70*/  @!P6 FMUL R28, R28, R28 ;  /* 0x0000001c1c1ce220 */ /* 0x002fe20000400000 */
[----:B------:R-:W-:-:S05]  /*2b80*/  FSETP.GEU.AND P6, PT, R41, -126, PT ;  /* 0xc2fc00002900780b */ /* 0x000fca0003fce000 */
[----:B------:R-:W-:Y:S01]  /*2b90*/  @!P3 FMUL R44, R44, 0.5 ;  /* 0x3f0000002c2cb820 */ /* 0x000fe20000400000 */
[----:B------:R-:W1:Y:S01]  /*2ba0*/  MUFU.EX2 R45, R45 ;  /* 0x0000002d002d7308 */ /* 0x000e620000000800 */
[----:B---3--:R-:W-:Y:S01]  /*2bb0*/  @!P5 FMUL R29, R29, R29 ;  /* 0x0000001d1d1dd220 */ /* 0x008fe20000400000 */
        /* <DEDUP_REMOVED lines=15> */
[----:B------:R-:W-:Y:S02]  /*2cb0*/  WARPGROUP.DEPBAR.LE gsb0, 0x0 ;  /* 0x00008000000079c5 */ /* 0x000fe40000010000 */
[----:B------:R-:W-:Y:S01]  /*2cc0*/  F2FP.F16.F32.PACK_AB R24, R33, R32 ;  /* 0x000000202118723e */ /* 0x000fe200000000ff */
[----:B--2---:R-:W-:Y:S01]  /*2cd0*/  @!P6 FMUL R41, R41, R41 ;  /* 0x000000292929e220 */ /* 0x004fe20000400000 */
[----:B------:R-:W-:Y:S02]  /*2ce0*/  F2FP.F16.F32.PACK_AB R26, R37, R36 ;  /* 0x00000024251a723e */ /* 0x000fe400000000ff */
[----:B------:R-:W-:Y:S01]  /*2cf0*/  F2FP.F16.F32.PACK_AB R25, R23, R22 ;  /* 0x000000161719723e */ /* 0x000fe200000000ff */
[----:B------:R-:W2:Y:S01]  /*2d00*/  MUFU.EX2 R30, R46 ;  /* 0x0000002e001e7308 */ /* 0x000ea20000000800 */
[----:B------:R-:W-:Y:S01]  /*2d10*/  F2FP.F16.F32.PACK_AB R27, R29, R28 ;  /* 0x0000001c1d1b723e */ /* 0x000fe200000000ff */
[----:B-1----:R-:W-:Y:S01]  /*2d20*/  @!P5 FMUL R42, R42, R42 ;  /* 0x0000002a2a2ad220 */ /* 0x002fe20000400000 */
[----:B------:R-:W-:Y:S01]  /*2d30*/  FSETP.GEU.AND P6, PT, R47, -126, PT ;  /* 0xc2fc00002f00780b */ /* 0x000fe20003fce000 */
[----:B------:R-:W-:Y:S01]  /*2d40*/  @!P3 FMUL R48, R48, 0.5 ;  /* 0x3f0000003030b820 */ /* 0x000fe20000400000 */
[----:B------:R-:W-:Y:S01]  /*2d50*/  WARPGROUP.ARRIVE ;  /* 0x00000000000079c5 */ /* 0x000fe20000000000 */
[----:B------:R-:W-:-:S02]  /*2d60*/  FSETP.GEU.AND P5, PT, R50, -126, PT ;  /* 0xc2fc00003200780b */ /* 0x000fc40003fae000 */
[----:B------:R-:W1:Y:S01]  /*2d70*/  MUFU.EX2 R53, R53 ;  /* 0x0000003500357308 */ /* 0x000e620000000800 */
[----:B---3--:R-:W-:Y:S01]  /*2d80*/  @!P4 FMUL R31, R31, R31 ;  /* 0x0000001f1f1fc220 */ /* 0x008fe20000400000 */
[----:B------:R-:W-:Y:S01]  /*2d90*/  FSETP.GEU.AND P4, PT, R51, -126, PT ;  /* 0xc2fc00003300780b */ /* 0x000fe20003f8e000 */
[----:B------:R-:W-:Y:S01]  /*2da0*/  HGMMA.64x96x16.F32 R88, R24, gdesc[UR4].tnspB, R88, gsb0 ;  /* 0x4160000418587df0 */ /* 0x000fe20008000858 */
[----:B------:R-:W-:Y:S01]  /*2db0*/  UIADD3 UR6, UR15, 0x680, URZ ;  /* 0x000006800f067890 */ /* 0x000fe2000fffe03f */
[----:B------:R-:W-:-:S03]  /*2dc0*/  UMOV UR7, 0x80000020 ;  /* 0x8000002000077882 */ /* 0x000fc60000000000 */
[----:B------:R-:W-:Y:S01]  /*2dd0*/  @!P6 FMUL R47, R47, 0.5 ;  /* 0x3f0000002f2fe820 */ /* 0x000fe20000400000 */
[----:B--2---:R-:W-:Y:S01]  /*2de0*/  @!P2 FMUL R30, R30, R30 ;  /* 0x0000001e1e1ea220 */ /* 0x004fe20000400000 */
[----:B------:R-:W2:Y:S01]  /*2df0*/  MUFU.EX2 R48, R48 ;  /* 0x0000003000307308 */ /* 0x000ea20000000800 */
[----:B------:R-:W-:Y:S01]  /*2e00*/  FSETP.GEU.AND P2, PT, R52, -126, PT ;  /* 0xc2fc00003400780b */ /* 0x000fe20003f4e000 */
[----:B------:R-:W-:-:S03]  /*2e10*/  @!P5 FMUL R50, R50, 0.5 ;  /* 0x3f0000003232d820 */ /* 0x000fc60000400000 */
[----:B------:R-:W-:Y:S01]  /*2e20*/  @!P4 FMUL R51, R51, 0.5 ;  /* 0x3f0000003333c820 */ /* 0x000fe20000400000 */
[----:B-1----:R-:W-:Y:S02]  /*2e30*/  @!P1 FMUL R53, R53, R53 ;  /* 0x0000003535359220 */ /* 0x002fe40000400000 */
[----:B------:R-:W1:Y:S01]  /*2e40*/  MUFU.EX2 R35, R47 ;  /* 0x0000002f00237308 */ /* 0x000e620000000800 */
[----:B------:R-:W-:-:S05]  /*2e50*/  FSETP.GEU.AND P1, PT, R61, -126, PT ;  /* 0xc2fc00003d00780b */ /* 0x000fca0003f2e000 */
[----:B------:R-:W-:Y:S02]  /*2e60*/  @!P2 FMUL R52, R52, 0.5 ;  /* 0x3f0000003434a820 */ /* 0x000fe40000400000 */
[----:B------:R-:W3:Y:S01]  /*2e70*/  MUFU.EX2 R50, R50 ;  /* 0x0000003200327308 */ /* 0x000ee20000000800 */
[----:B--2---:R-:W-:Y:S01]  /*2e80*/  @!P3 FMUL R48, R48, R48 ;  /* 0x000000303030b220 */ /* 0x004fe20000400000 */
[----:B------:R-:W-:-:S04]  /*2e90*/  FSETP.GEU.AND P3, PT, R54, -126, PT ;  /* 0xc2fc00003600780b */ /* 0x000fc80003f6e000 */
[----:B------:R-:W-:Y:S02]  /*2ea0*/  @!P1 FMUL R61, R61, 0.5 ;  /* 0x3f0000003d3d9820 */ /* 0x000fe40000400000 */
        /* <DEDUP_REMOVED lines=26> */
[----:B------:R-:W-:-:S03]  /*3050*/  FSETP.GEU.AND P1, PT, R69, -126, PT ;  /* 0xc2fc00004500780b */ /* 0x000fc60003f2e000 */
[----:B------:R-:W-:Y:S02]  /*3060*/  FADD R15, R15, R46 ;  /* 0x0000002e0f0f7221 */ /* 0x000fe40000000000 */
[----:B------:R-:W-:Y:S01]  /*3070*/  @!P6 FMUL R55, R55, 0.5 ;  /* 0x3f0000003737e820 */ /* 0x000fe20000400000 */
[----:B------:R-:W1:Y:S01]  /*3080*/  MUFU.EX2 R51, R60 ;  /* 0x0000003c00337308 */ /* 0x000e620000000800 */
[----:B---3--:R-:W-:Y:S01]  /*3090*/  @!P2 FMUL R47, R47, R47 ;  /* 0x0000002f2f2fa220 */ /* 0x008fe20000400000 */
[----:B------:R-:W-:-:S03]  /*30a0*/  FSETP.GEU.AND P2, PT, R62, -126, PT ;  /* 0xc2fc00003e00780b */ /* 0x000fc60003f4e000 */
[----:B------:R-:W-:Y:S02]  /*30b0*/  FADD R10, R10, R47 ;  /* 0x0000002f0a0a7221 */ /* 0x000fe40000000000 */
[----:B------:R-:W-:Y:S01]  /*30c0*/  @!P1 FMUL R69, R69, 0.5 ;  /* 0x3f00000045459820 */ /* 0x000fe20000400000 */
[----:B------:R-:W3:Y:S01]  /*30d0*/  MUFU.EX2 R43, R55 ;  /* 0x00000037002b7308 */ /* 0x000ee20000000800 */
[----:B--2---:R-:W-:Y:S01]  /*30e0*/  @!P4 FMUL R54, R54, R54 ;  /* 0x000000363636c220 */ /* 0x004fe20000400000 */
[----:B------:R-:W-:-:S03]  /*30f0*/  FSETP.GEU.AND P4, PT, R67, -126, PT ;  /* 0xc2fc00004300780b */ /* 0x000fc60003f8e000 */
[----:B------:R-:W-:Y:S02]  /*3100*/  FADD R19, R19, R54 ;  /* 0x0000003613137221 */ /* 0x000fe40000000000 */
[----:B------:R-:W-:Y:S01]  /*3110*/  @!P2 FMUL R62, R62, 0.5 ;  /* 0x3f0000003e3ea820 */ /* 0x000fe20000400000 */
[----:B------:R-:W2:Y:S01]  /*3120*/  MUFU.EX2 R55, R58 ;  /* 0x0000003a00377308 */ /* 0x000ea20000000800 */
[----:B-1----:R-:W-:Y:S01]  /*3130*/  @!P3 FMUL R51, R51, R51 ;  /* 0x000000333333b220 */ /* 0x002fe20000400000 */
[----:B------:R-:W-:-:S03]  /*3140*/  FSETP.GEU.AND P3, PT, R64, -126, PT ;  /* 0xc2fc00004000780b */ /* 0x000fc60003f6e000 */
[----:B------:R-:W-:Y:S01]  /*3150*/  FADD R12, R12, R51 ;  /* 0x000000330c0c7221 */ /* 0x000fe20000000000 */
[----:B------:R-:W-:Y:S02]  /*3160*/  WARPGROUP.DEPBAR.LE gsb0, 0x0 ;  /* 0x00008000000079c5 */ /* 0x000fe40000010000 */
[----:B------:R-:W-:Y:S01]  /*3170*/  F2FP.F16.F32.PACK_AB R24, R41, R40 ;  /* 0x000000282918723e */ /* 0x000fe200000000ff */
[----:B---3--:R-:W-:Y:S01]  /*3180*/  @!P6 FMUL R43, R43, R43 ;  /* 0x0000002b2b2be220 */ /* 0x008fe20000400000 */
[----:B------:R-:W-:Y:S01]  /*3190*/  F2FP.F16.F32.PACK_AB R26, R45, R44 ;  /* 0x0000002c2d1a723e */ /* 0x000fe200000000ff */
[----:B------:R-:W-:Y:S01]  /*31a0*/  @!P4 FMUL R67, R67, 0.5 ;  /* 0x3f0000004343c820 */ /* 0x000fe20000400000 */
[----:B------:R-:W-:Y:S01]  /*31b0*/  F2FP.F16.F32.PACK_AB R25, R31, R42 ;  /* 0x0000002a1f19723e */ /* 0x000fe200000000ff */
[----:B------:R-:W1:Y:S01]  /*31c0*/  MUFU.EX2 R58, R69 ;  /* 0x00000045003a7308 */ /* 0x000e620000000800 */
[----:B------:R-:W-:Y:S01]  /*31d0*/  F2FP.F16.F32.PACK_AB R27, R35, R30 ;  /* 0x0000001e231b723e */ /* 0x000fe200000000ff */
[----:B------:R-:W-:Y:S01]  /*31e0*/  @!P3 FMUL R64, R64, 0.5 ;  /* 0x3f0000004040b820 */ /* 0x000fe20000400000 */
[----:B------:R-:W-:Y:S01]  /*31f0*/  FSETP.GEU.AND P6, PT, R57, -126, PT ;  /* 0xc2fc00003900780b */ /* 0x000fe20003fce000 */
[----:B--2---:R-:W-:Y:S01]  /*3200*/  @!P5 FMUL R55, R55, R55 ;  /* 0x000000373737d220 */ /* 0x004fe20000400000 */
[----:B------:R-:W-:Y:S01]  /*3210*/  WARPGROUP.ARRIVE ;  /* 0x00000000000079c5 */ /* 0x000fe20000000000 */
[----:B------:R-:W-:-:S02]  /*3220*/  FSETP.GEU.AND P5, PT, R66, -126, PT ;  /* 0xc2fc00004200780b */ /* 0x000fc40003fae000 */
[----:B------:R-:W2:Y:S01]  /*3230*/  MUFU.EX2 R137, R64 ;  /* 0x0000004000897308 */ /* 0x000ea20000000800 */
[----:B------:R-:W-:Y:S02]  /*3240*/  FADD R18, R18, R55 ;  /* 0x0000003712127221 */ /* 0x000fe40000000000 */
[----:B------:R-:W-:Y:S01]  /*3250*/  HGMMA.64x96x16.F32 R88, R24, gdesc[UR4].tnspB, R88, gsb0 ;  /* 0x4160000418587df0 */ /* 0x000fe20008000858 */
[----:B------:R-:W-:Y:S01]  /*3260*/  UIADD3 UR6, UR15, 0x6c0, URZ ;  /* 0x000006c00f067890 */ /* 0x000fe2000fffe03f */
[----:B------:R-:W-:-:S03]  /*3270*/  UMOV UR7, 0x80000020 ;  /* 0x8000002000077882 */ /* 0x000fc60000000000 */
[----:B------:R-:W-:Y:S01]  /*3280*/  @!P6 FMUL R57, R57, 0.5 ;  /* 0x3f0000003939e820 */ /* 0x000fe20000400000 */
[----:B------:R-:W3:Y:S01]  /*3290*/  MUFU.EX2 R60, R67 ;  /* 0x00000043003c7308 */ /* 0x000ee20000000800 */
[----:B-1----:R-:W-:Y:S01]  /*32a0*/  @!P1 FMUL R58, R58, R58 ;  /* 0x0000003a3a3a9220 */ /* 0x002fe20000400000 */
[----:B------:R-:W-:Y:S01]  /*32b0*/  @!P5 FMUL R66, R66, 0.5 ;  /* 0x3f0000004242d820 */ /* 0x000fe20000400000 */
[----:B------:R-:W-:Y:S02]  /*32c0*/  FSETP.GEU.AND P1, PT, R77, -126, PT ;  /* 0xc2fc00004d00780b */ /* 0x000fe40003f2e000 */
[----:B------:R-:W-:-:S03]  /*32d0*/  FADD R37, R37, R58 ;  /* 0x0000003a25257221 */ /* 0x000fc60000000000 */
[----:B------:R-:W1:Y:S01]  /*32e0*/  MUFU.EX2 R38, R57 ;  /* 0x0000003900267308 */ /* 0x000e620000000800 */
[----:B--2---:R-:W-:Y:S01]  /*32f0*/  @!P3 FMUL R137, R137, R137 ;  /* 0x000000898989b220 */ /* 0x004fe20000400000 */
[----:B------:R-:W-:-:S03]  /*3300*/  FSETP.GEU.AND P3, PT, R70, -126, PT ;  /* 0xc2fc00004600780b */ /* 0x000fc60003f6e000 */
[----:B------:R-:W-:-:S03]  /*3310*/  FADD R32, R32, R137 ;  /* 0x0000008920207221 */ /* 0x000fc60000000000 */
[----:B------:R-:W2:Y:S01]  /*3320*/  MUFU.EX2 R57, R62 ;  /* 0x0000003e00397308 */ /* 0x000ea20000000800 */
[----:B---3--:R-:W-:Y:S01]  /*3330*/  @!P4 FMUL R60, R60, R60 ;  /* 0x0000003c3c3cc220 */ /* 0x008fe20000400000 */
[----:B------:R-:W-:Y:S01]  /*3340*/  FSETP.GEU.AND P4, PT, R75, -126, PT ;  /* 0xc2fc00004b00780b */ /* 0x000fe20003f8e000 */
[----:B------:R-:W-:Y:S02]  /*3350*/  @!P1 FMUL R77, R77, 0.5 ;  /* 0x3f0000004d4d9820 */ /* 0x000fe40000400000 */
[----:B------:R-:W-:Y:S02]  /*3360*/  FADD R23, R23, R60 ;  /* 0x0000003c17177221 */ /* 0x000fe40000000000 */
[----:B------:R-:W-:Y:S01]  /*3370*/  @!P3 FMUL R70, R70, 0.5 ;  /* 0x3f0000004646b820 */ /* 0x000fe20000400000 */
[----:B------:R-:W3:Y:S01]  /*3380*/  MUFU.EX2 R59, R66 ;  /* 0x00000042003b7308 */ /* 0x000ee20000000800 */
[----:B-1----:R-:W-:Y:S01]  /*3390*/  @!P6 FMUL R38, R38, R38 ;  /* 0x000000262626e220 */ /* 0x002fe20000400000 */
[----:B------:R-:W-:-:S03]  /*33a0*/  FSETP.GEU.AND P6, PT, R63, -126, PT ;  /* 0xc2fc00003f00780b */ /* 0x000fc60003fce000 */
[----:B------:R-:W-:Y:S02]  /*33b0*/  FADD R13, R13, R38 ;  /* 0x000000260d0d7221 */ /* 0x000fe40000000000 */
[----:B------:R-:W-:Y:S01]  /*33c0*/  @!P4 FMUL R75, R75, 0.5 ;  /* 0x3f0000004b4bc820 */ /* 0x000fe20000400000 */
[----:B--2---:R-:W-:Y:S01]  /*33d0*/  @!P2 FMUL R57, R57, R57 ;  /* 0x000000393939a220 */ /* 0x004fe20000400000 */
[----:B------:R-:W-:-:S03]  /*33e0*/  FSETP.GEU.AND P2, PT, R68, -126, PT ;  /* 0xc2fc00004400780b */ /* 0x000fc60003f4e000 */
[----:B------:R-:W-:-:S03]  /*33f0*/  FADD R20, R20, R57 ;  /* 0x0000003914147221 */ /* 0x000fc60000000000 */
[----:B------:R-:W-:Y:S01]  /*3400*/  @!P6 FMUL R63, R63, 0.5 ;  /* 0x3f0000003f3fe820 */ /* 0x000fe20000400000 */
[----:B---3--:R-:W-:Y:S01]  /*3410*/  @!P5 FMUL R59, R59, R59 ;  /* 0x0000003b3b3bd220 */ /* 0x008fe20000400000 */
[----:B------:R-:W-:Y:S02]  /*3420*/  FSETP.GEU.AND P5, PT, R74, -126, PT ;  /* 0xc2fc00004a00780b */ /* 0x000fe40003fae000 */
[----:B------:R-:W1:Y:S01]  /*3430*/  MUFU.EX2 R56, R63 ;  /* 0x0000003f00387308 */ /* 0x000e620000000800 */
[----:B------:R-:W-:Y:S02]  /*3440*/  FADD R22, R22, R59 ;  /* 0x0000003b16167221 */ /* 0x000fe40000000000 */
[----:B------:R-:W-:-:S05]  /*3450*/  @!P2 FMUL R68, R68, 0.5 ;  /* 0x3f0000004444a820 */ /* 0x000fca0000400000 */
[----:B------:R-:W2:Y:S03]  /*3460*/  MUFU.EX2 R61, R68 ;  /* 0x00000044003d7308 */ /* 0x000ea60000000800 */
[----:B------:R-:W-:-:S05]  /*3470*/  @!P5 FMUL R74, R74, 0.5 ;  /* 0x3f0000004a4ad820 */ /* 0x000fca0000400000 */
[----:B------:R-:W3:Y:S01]  /*3480*/  MUFU.EX2 R63, R70 ;  /* 0x00000046003f7308 */ /* 0x000ee20000000800 */
[----:B-1----:R-:W-:Y:S01]  /*3490*/  @!P6 FMUL R56, R56, R56 ;  /* 0x000000383838e220 */ /* 0x002fe20000400000 */
[----:B------:R-:W-:-:S03]  /*34a0*/  FSETP.GEU.AND P6, PT, R65, -126, PT ;  /* 0xc2fc00004100780b */ /* 0x000fc60003fce000 */
[----:B------:R-:W-:-:S03]  /*34b0*/  FADD R21, R21, R56 ;  /* 0x0000003815157221 */ /* 0x000fc60000000000 */
[----:B------:R-:W1:Y:S01]  /*34c0*/  MUFU.EX2 R68, R77 ;  /* 0x0000004d00447308 */ /* 0x000e620000000800 */
[----:B--2---:R-:W-:Y:S01]  /*34d0*/  @!P2 FMUL R61, R61, R61 ;  /* 0x0000003d3d3da220 */ /* 0x004fe20000400000 */
[----:B------:R-:W-:-:S03]  /*34e0*/  FSETP.GEU.AND P2, PT, R72, -126, PT ;  /* 0xc2fc00004800780b */ /* 0x000fc60003f4e000 */
[----:B------:R-:W-:Y:S02]  /*34f0*/  FADD R36, R36, R61 ;  /* 0x0000003d24247221 */ /* 0x000fe40000000000 */
[----:B------:R-:W-:Y:S01]  /*3500*/  @!P6 FMUL R65, R65, 0.5 ;  /* 0x3f0000004141e820 */ /* 0x000fe20000400000 */
[----:B------:R-:W2:Y:S01]  /*3510*/  MUFU.EX2 R139, R74 ;  /* 0x0000004a008b7308 */ /* 0x000ea20000000800 */
[----:B---3--:R-:W-:Y:S01]  /*3520*/  @!P3 FMUL R63, R63, R63 ;  /* 0x0000003f3f3fb220 */ /* 0x008fe20000400000 */
[----:B------:R-:W-:-:S03]  /*3530*/  FSETP.GEU.AND P3, PT, R76, -126, PT ;  /* 0xc2fc00004c00780b */ /* 0x000fc60003f6e000 */
[----:B------:R-:W-:Y:S02]  /*3540*/  FADD R28, R28, R63 ;  /* 0x0000003f1c1c7221 */ /* 0x000fe40000000000 */
[----:B------:R-:W-:Y:S01]  /*3550*/  @!P2 FMUL R72, R72, 0.5 ;  /* 0x3f0000004848a820 */ /* 0x000fe20000400000 */
[----:B------:R-:W3:Y:S01]  /*3560*/  MUFU.EX2 R136, R65 ;  /* 0x0000004100887308 */ /* 0x000ee20000000800 */
[----:B-1----:R-:W-:Y:S01]  /*3570*/  @!P1 FMUL R68, R68, R68 ;  /* 0x0000004444449220 */ /* 0x002fe20000400000 */
[----:B------:R-:W-:-:S05]  /*3580*/  FSETP.GEU.AND P1, PT, R84, -126, PT ;  /* 0xc2fc00005400780b */ /* 0x000fca0003f2e000 */
[----:B------:R-:W-:Y:S01]  /*3590*/  @!P3 FMUL R76, R76, 0.5 ;  /* 0x3f0000004c4cb820 */ /* 0x000fe20000400000 */
[----:B------:R-:W1:Y:S01]  /*35a0*/  MUFU.EX2 R67, R72 ;  /* 0x0000004800437308 */ /* 0x000e620000000800 */
[----:B--2---:R-:W-:Y:S01]  /*35b0*/  @!P5 FMUL R139, R139, R139 ;  /* 0x0000008b8b8bd220 */ /* 0x004fe20000400000 */
[----:B------:R-:W-:-:S05]  /*35c0*/  FSETP.GEU.AND P5, PT, R85, -126, PT ;  /* 0xc2fc00005500780b */ /* 0x000fca0003fae000 */
[----:B------:R-:W-:Y:S01]  /*35d0*/  @!P1 FMUL R84, R84, 0.5 ;  /* 0x3f00000054549820 */ /* 0x000fe20000400000 */
[----:B------:R-:W2:Y:S01]  /*35e0*/  MUFU.EX2 R69, R76 ;  /* 0x0000004c00457308 */ /* 0x000ea20000000800 */
[----:B---3--:R-:W-:Y:S01]  /*35f0*/  @!P6 FMUL R136, R136, R136 ;  /* 0x000000888888e220 */ /* 0x008fe20000400000 */
[----:B------:R-:W-:Y:S01]  /*3600*/  FSETP.GEU.AND P6, PT, R71, -126, PT ;  /* 0xc2fc00004700780b */ /* 0x000fe20003fce000 */
[----:B------:R-:W-:Y:S02]  /*3610*/  WARPGROUP.DEPBAR.LE gsb0, 0x0 ;  /* 0x00008000000079c5 */ /* 0x000fe40000010000 */
[----:B------:R-:W-:-:S03]  /*3620*/  F2FP.F16.F32.PACK_AB R24, R49, R48 ;  /* 0x000000303118723e */ /* 0x000fc600000000ff */
[----:B------:R-:W3:Y:S01]  /*3630*/  MUFU.EX2 R76, R75 ;  /* 0x0000004b004c7308 */ /* 0x000ee20000000800 */
[----:B------:R-:W-:Y:S01]  /*3640*/  F2FP.F16.F32.PACK_AB R26, R53, R52 ;  /* 0x00000034351a723e */ /* 0x000fe200000000ff */
[----:B-1----:R-:W-:Y:S01]  /*3650*/  @!P2 FMUL R67, R67, R67 ;  /* 0x000000434343a220 */ /* 0x002fe20000400000 */
[----:B------:R-:W-:Y:S01]  /*3660*/  F2FP.F16.F32.PACK_AB R25, R39, R50 ;  /* 0x000000322719723e */ /* 0x000fe200000000ff */
[----:B------:R-:W-:Y:S01]  /*3670*/  @!P5 FMUL R85, R85, 0.5 ;  /* 0x3f0000005555d820 */ /* 0x000fe20000400000 */
[----:B------:R-:W-:Y:S01]  /*3680*/  F2FP.F16.F32.PACK_AB R27, R43, R34 ;  /* 0x000000222b1b723e */ /* 0x000fe200000000ff */
[----:B------:R-:W-:Y:S01]  /*3690*/  FADD R33, R33, R136 ;  /* 0x0000008821217221 */ /* 0x000fe20000000000 */
[----:B------:R-:W-:Y:S01]  /*36a0*/  @!P6 FMUL R71, R71, 0.5 ;  /* 0x3f0000004747e820 */ /* 0x000fe20000400000 */
[----:B------:R-:W-:Y:S01]  /*36b0*/  FSETP.GEU.AND P2, PT, R78, -126, PT ;  /* 0xc2fc00004e00780b */ /* 0x000fe20003f4e000 */
[----:B------:R-:W-:Y:S01]  /*36c0*/  WARPGROUP.ARRIVE ;  /* 0x00000000000079c5 */ /* 0x000fe20000000000 */
[----:B--2---:R-:W-:Y:S01]  /*36d0*/  @!P3 FMUL R69, R69, R69 ;  /* 0x000000454545b220 */ /* 0x004fe20000400000 */
[----:B------:R-:W1:Y:S01]  /*36e0*/  MUFU.EX2 R62, R71 ;  /* 0x00000047003e7308 */ /* 0x000e620000000800 */
[----:B------:R-:W-:-:S03]  /*36f0*/  FSETP.GEU.AND P3, PT, R80, -126, PT ;  /* 0xc2fc00005000780b */ /* 0x000fc60003f6e000 */
[----:B------:R-:W-:Y:S01]  /*3700*/  HGMMA.64x96x16.F32 R88, R24, gdesc[UR4].tnspB, R88, gsb0 ;  /* 0x4160000418587df0 */ /* 0x000fe20008000858 */
[----:B------:R-:W-:Y:S01]  /*3710*/  UIADD3 UR6, UR15, 0x700, URZ ;  /* 0x000007000f067890 */ /* 0x000fe2000fffe03f */
[----:B---3--:R-:W-:Y:S01]  /*3720*/  @!P4 FMUL R76, R76, R76 ;  /* 0x0000004c4c4cc220 */ /* 0x008fe20000400000 */
[----:B------:R-:W-:Y:S01]  /*3730*/  UMOV UR7, 0x80000020 ;  /* 0x8000002000077882 */ /* 0x000fe20000000000 */
[----:B------:R-:W-:Y:S01]  /*3740*/  FSETP.GEU.AND P4, PT, R82, -126, PT ;  /* 0xc2fc00005200780b */ /* 0x000fe20003f8e000 */
[----:B------:R-:W2:Y:S01]  /*3750*/  MUFU.EX2 R72, R85 ;  /* 0x0000005500487308 */ /* 0x000ea20000000800 */
[----:B------:R-:W-:-:S04]  /*3760*/  @!P2 FMUL R78, R78, 0.5 ;  /* 0x3f0000004e4ea820 */ /* 0x000fc80000400000 */
[----:B------:R-:W-:Y:S01]  /*3770*/  @!P3 FMUL R80, R80, 0.5 ;  /* 0x3f0000005050b820 */ /* 0x000fe20000400000 */
[----:B-1----:R-:W-:Y:S01]  /*3780*/  @!P6 FMUL R62, R62, R62 ;  /* 0x0000003e3e3ee220 */ /* 0x002fe20000400000 */
[----:B------:R-:W-:Y:S01]  /*3790*/  FSETP.GEU.AND P6, PT, R73, -126, PT ;  /* 0xc2fc00004900780b */ /* 0x000fe20003fce000 */
[----:B------:R-:W1:Y:S04]  /*37a0*/  MUFU.EX2 R65, R78 ;  /* 0x0000004e00417308 */ /* 0x000e680000000800 */
[----:B------:R-:W-:Y:S01]  /*37b0*/  @!P4 FMUL R82, R82, 0.5 ;  /* 0x3f0000005252c820 */ /* 0x000fe20000400000 */
[----:B------:R-:W-:Y:S01]  /*37c0*/  FADD R29, R29, R62 ;  /* 0x0000003e1d1d7221 */ /* 0x000fe20000000000 */
[----:B--2---:R-:W-:Y:S02]  /*37d0*/  @!P5 FMUL R72, R72, R72 ;  /* 0x000000484848d220 */ /* 0x004fe40000400000 */
[----:B------:R-:W2:Y:S04]  /*37e0*/  MUFU.EX2 R71, R80 ;  /* 0x0000005000477308 */ /* 0x000ea80000000800 */
[----:B------:R-:W-:-:S04]  /*37f0*/  @!P6 FMUL R73, R73, 0.5 ;  /* 0x3f0000004949e820 */ /* 0x000fc80000400000 */
[----:B------:R-:W3:Y:S01]  /*3800*/  MUFU.EX2 R66, R73 ;  /* 0x0000004900427308 */ /* 0x000ee20000000800 */
[----:B-1----:R-:W-:Y:S01]  /*3810*/  @!P2 FMUL R65, R65, R65 ;  /* 0x000000414141a220 */ /* 0x002fe20000400000 */
[----:B------:R-:W-:-:S06]  /*3820*/  FSETP.GEU.AND P2, PT, R83, -126, PT ;  /* 0xc2fc00005300780b */ /* 0x000fcc0003f4e000 */
[----:B------:R-:W1:Y:S01]  /*3830*/  MUFU.EX2 R73, R84 ;  /* 0x0000005400497308 */ /* 0x000e620000000800 */
[----:B--2---:R-:W-:Y:S01]  /*3840*/  @!P3 FMUL R71, R71, R71 ;  /* 0x000000474747b220 */ /* 0x004fe20000400000 */
[----:B------:R-:W-:-:S05]  /*3850*/  FSETP.GEU.AND P3, PT, R86, -126, PT ;  /* 0xc2fc00005600780b */ /* 0x000fca0003f6e000 */
[----:B------:R-:W-:Y:S01]  /*3860*/  @!P2 FMUL R83, R83, 0.5 ;  /* 0x3f0000005353a820 */ /* 0x000fe20000400000 */
[----:B------:R-:W2:Y:S01]  /*3870*/  MUFU.EX2 R75, R82 ;  /* 0x00000052004b7308 */ /* 0x000ea20000000800 */
[----:B---3--:R-:W-:Y:S01]  /*3880*/  @!P6 FMUL R66, R66, R66 ;  /* 0x000000424242e220 */ /* 0x008fe20000400000 */
[----:B------:R-:W-:-:S05]  /*3890*/  FSETP.GEU.AND P6, PT, R79, -126, PT ;  /* 0xc2fc00004f00780b */ /* 0x000fca0003fce000 */
[----:B------:R-:W-:Y:S01]  /*38a0*/  @!P3 FMUL R86, R86, 0.5 ;  /* 0x3f0000005656b820 */ /* 0x000fe20000400000 */
[----:B------:R-:W3:Y:S01]  /*38b0*/  MUFU.EX2 R74, R83 ;  /* 0x00000053004a7308 */ /* 0x000ee20000000800 */
[----:B-1----:R-:W-:Y:S01]  /*38c0*/  @!P1 FMUL R73, R73, R73 ;  /* 0x0000004949499220 */ /* 0x002fe20000400000 */
[----:B------:R-:W-:-:S05]  /*38d0*/  ISETP.GE.AND P1, PT, R11, 0x81, PT ;  /* 0x000000810b00780c */ /* 0x000fca0003f26270 */
[----:B------:R-:W-:Y:S01]  /*38e0*/  @!P6 FMUL R79, R79, 0.5 ;  /* 0x3f0000004f4fe820 */ /* 0x000fe20000400000 */
[----:B------:R-:W1:Y:S01]  /*38f0*/  MUFU.EX2 R77, R86 ;  /* 0x00000056004d7308 */ /* 0x000e620000000800 */
[----:B--2---:R-:W-:-:S07]  /*3900*/  @!P4 FMUL R75, R75, R75 ;  /* 0x0000004b4b4bc220 */ /* 0x004fce0000400000 */
[----:B------:R-:W2:Y:S01]  /*3910*/  MUFU.EX2 R64, R79 ;  /* 0x0000004f00407308 */ /* 0x000ea20000000800 */
[----:B---3--:R-:W-:Y:S01]  /*3920*/  @!P2 FMUL R74, R74, R74 ;  /* 0x0000004a4a4aa220 */ /* 0x008fe20000400000 */
[----:B-1----:R-:W-:Y:S01]  /*3930*/  @!P3 FMUL R77, R77, R77 ;  /* 0x0000004d4d4db220 */ /* 0x002fe20000400000 */
[----:B--2---:R-:W-:Y:S01]  /*3940*/  @!P6 FMUL R64, R64, R64 ;  /* 0x000000404040e220 */ /* 0x004fe20000400000 */
[----:B------:R-:W-:-:S13]  /*3950*/  FSETP.GEU.AND P6, PT, R81, -126, PT ;  /* 0xc2fc00005100780b */ /* 0x000fda0003fce000 */
[----:B------:R-:W-:-:S04]  /*3960*/  @!P6 FMUL R81, R81, 0.5 ;  /* 0x3f0000005151e820 */ /* 0x000fc80000400000 */
[----:B------:R-:W1:Y:S01]  /*3970*/  MUFU.EX2 R70, R81 ;  /* 0x0000005100467308 */ /* 0x000e620000000800 */
[----:B------:R-:W-:Y:S02]  /*3980*/  WARPGROUP.DEPBAR.LE gsb0, 0x0 ;  /* 0x00008000000079c5 */ /* 0x000fe40000010000 */
[----:B------:R-:W-:Y:S02]  /*3990*/  F2FP.F16.F32.PACK_AB R24, R38, R47 ;  /* 0x0000002f2618723e */ /* 0x000fe400000000ff */
[----:B------:R-:W-:Y:S02]  /*39a0*/  F2FP.F16.F32.PACK_AB R26, R46, R51 ;  /* 0x000000332e1a723e */ /* 0x000fe400000000ff */
[----:B------:R-:W-:Y:S02]  /*39b0*/  F2FP.F16.F32.PACK_AB R25, R54, R55 ;  /* 0x000000373619723e */ /* 0x000fe400000000ff */
[----:B------:R-:W-:-:S04]  /*39c0*/  F2FP.F16.F32.PACK_AB R27, R56, R57 ;  /* 0x00000039381b723e */ /* 0x000fc800000000ff */
[----:B------:R-:W-:Y:S01]  /*39d0*/  WARPGROUP.ARRIVE ;  /* 0x00000000000079c5 */ /* 0x000fe20000000000 */
[----:B-1----:R-:W-:Y:S01]  /*39e0*/  @!P6 FMUL R70, R70, R70 ;  /* 0x000000464646e220 */ /* 0x002fe20000400000 */
[----:B------:R-:W-:-:S04]  /*39f0*/  FSETP.GEU.AND P6, PT, R87, -126, PT ;  /* 0xc2fc00005700780b */ /* 0x000fc80003fce000 */
[----:B------:R-:W-:Y:S01]  /*3a00*/  HGMMA.64x96x16.F32 R88, R24, gdesc[UR4].tnspB, R88, gsb0 ;  /* 0x4160000418587df0 */ /* 0x000fe20008000858 */
[----:B------:R-:W-:Y:S01]  /*3a10*/  UIADD3 UR6, UR15, 0x740, URZ ;  /* 0x000007400f067890 */ /* 0x000fe2000fffe03f */
[----:B------:R-:W-:-:S07]  /*3a20*/  UMOV UR7, 0x80000020 ;  /* 0x8000002000077882 */ /* 0x000fce0000000000 */
[----:B------:R-:W-:-:S04]  /*3a30*/  @!P6 FMUL R87, R87, 0.5 ;  /* 0x3f0000005757e820 */ /* 0x000fc80000400000 */
[----:B------:R-:W1:Y:S02]  /*3a40*/  MUFU.EX2 R78, R87 ;  /* 0x00000057004e7308 */ /* 0x000e640000000800 */
[----:B-1----:R-:W-:Y:S01]  /*3a50*/  @!P6 FMUL R78, R78, R78 ;  /* 0x0000004e4e4ee220 */ /* 0x002fe20000400000 */
[----:B------:R-:W-:Y:S02]  /*3a60*/  WARPGROUP.DEPBAR.LE gsb0, 0x0 ;  /* 0x00008000000079c5 */ /* 0x000fe40000010000 */
[----:B------:R-:W-:Y:S02]  /*3a70*/  F2FP.F16.F32.PACK_AB R24, R136, R137 ;  /* 0x000000898818723e */ /* 0x000fe400000000ff */
[----:B------:R-:W-:Y:S02]  /*3a80*/  F2FP.F16.F32.PACK_AB R26, R58, R61 ;  /* 0x0000003d3a1a723e */ /* 0x000fe400000000ff */
[----:B------:R-:W-:Y:S02]  /*3a90*/  F2FP.F16.F32.PACK_AB R25, R60, R59 ;  /* 0x0000003b3c19723e */ /* 0x000fe400000000ff */
[----:B------:R-:W-:-:S04]  /*3aa0*/  F2FP.F16.F32.PACK_AB R27, R62, R63 ;  /* 0x0000003f3e1b723e */ /* 0x000fc800000000ff */
[----:B------:R-:W-:-:S06]  /*3ab0*/  WARPGROUP.ARRIVE ;  /* 0x00000000000079c5 */ /* 0x000fcc0000000000 */
[----:B------:R-:W-:Y:S01]  /*3ac0*/  HGMMA.64x96x16.F32 R88, R24, gdesc[UR4].tnspB, R88, gsb0 ;  /* 0x4160000418587df0 */ /* 0x000fe20008000858 */
[----:B------:R-:W-:Y:S01]  /*3ad0*/  UIADD3 UR6, UR15, 0x780, URZ ;  /* 0x000007800f067890 */ /* 0x000fe2000fffe03f */
[----:B------:R-:W-:Y:S01]  /*3ae0*/  UMOV UR7, 0x80000020 ;  /* 0x8000002000077882 */ /* 0x000fe20000000000 */
[----:B------:R-:W-:Y:S02]  /*3af0*/  WARPGROUP.DEPBAR.LE gsb0, 0x0 ;  /* 0x00008000000079c5 */ /* 0x000fe40000010000 */
[----:B------:R-:W-:Y:S01]  /*3b00*/  F2FP.F16.F32.PACK_AB R24, R66, R67 ;  /* 0x000000434218723e */ /* 0x000fe200000000ff */
[----:B------:R-:W-:Y:S01]  /*3b10*/  FADD R67, R40, R67 ;  /* 0x0000004328437221 */ /* 0x000fe20000000000 */
[----:B------:R-:W-:Y:S01]  /*3b20*/  F2FP.F16.F32.PACK_AB R26, R68, R69 ;  /* 0x00000045441a723e */ /* 0x000fe200000000ff */
[----:B------:R-:W-:Y:S01]  /*3b30*/  FADD R68, R45, R68 ;  /* 0x000000442d447221 */ /* 0x000fe20000000000 */
[----:B------:R-:W-:Y:S01]  /*3b40*/  F2FP.F16.F32.PACK_AB R25, R76, R139 ;  /* 0x0000008b4c19723e */ /* 0x000fe200000000ff */
[----:B------:R-:W-:Y:S01]  /*3b50*/  FADD R66, R41, R66 ;  /* 0x0000004229427221 */ /* 0x000fe20000000000 */
[----:B------:R-:W-:Y:S01]  /*3b60*/  F2FP.F16.F32.PACK_AB R27, R64, R65 ;  /* 0x00000041401b723e */ /* 0x000fe200000000ff */
[----:B------:R-:W-:Y:S01]  /*3b70*/  FADD R69, R44, R69 ;  /* 0x000000452c457221 */ /* 0x000fe20000000000 */
[----:B------:R-:W-:Y:S01]  /*3b80*/  FADD R139, R42, R139 ;  /* 0x0000008b2a8b7221 */ /* 0x000fe20000000000 */
[----:B------:R-:W-:Y:S01]  /*3b90*/  FADD R76, R31, R76 ;  /* 0x0000004c1f4c7221 */ /* 0x000fe20000000000 */
[----:B------:R-:W-:Y:S01]  /*3ba0*/  WARPGROUP.ARRIVE ;  /* 0x00000000000079c5 */ /* 0x000fe20000000000 */
[----:B------:R-:W-:Y:S01]  /*3bb0*/  FADD R65, R30, R65 ;  /* 0x000000411e417221 */ /* 0x000fe20000000000 */
[----:B------:R-:W-:Y:S01]  /*3bc0*/  FADD R64, R35, R64 ;  /* 0x0000004023407221 */ /* 0x000fe20000000000 */
[----:B------:R-:W-:Y:S01]  /*3bd0*/  FADD R68, R15, R68 ;  /* 0x000000440f447221 */ /* 0x000fe20000000000 */
[----:B------:R-:W-:Y:S01]  /*3be0*/  IADD3 R15, R2, 0x1b020, RZ ;  /* 0x0001b020020f7810 */ /* 0x000fe20007ffe0ff */
[----:B------:R-:W-:Y:S01]  /*3bf0*/  FADD R10, R10, R67 ;  /* 0x000000430a0a7221 */ /* 0x000fe20000000000 */
[----:B------:R-:W-:Y:S01]  /*3c00*/  HGMMA.64x96x16.F32 R88, R24, gdesc[UR4].tnspB, R88, gsb0 ;  /* 0x4160000418587df0 */ /* 0x000fe20008000858 */
[----:B------:R-:W-:Y:S01]  /*3c10*/  UIADD3 UR6, UR15, 0x7c0, URZ ;  /* 0x000007c00f067890 */ /* 0x000fe2000fffe03f */
[----:B------:R-:W-:Y:S01]  /*3c20*/  FADD R13, R13, R66 ;  /* 0x000000420d0d7221 */ /* 0x000fe20000000000 */
[----:B------:R-:W-:Y:S01]  /*3c30*/  UMOV UR7, 0x80000020 ;  /* 0x8000002000077882 */ /* 0x000fe20000000000 */
[----:B------:R-:W-:Y:S01]  /*3c40*/  FADD R12, R12, R69 ;  /* 0x000000450c0c7221 */ /* 0x000fe20000000000 */
[----:B------:R-:W-:Y:S01]  /*3c50*/  FADD R18, R18, R139 ;  /* 0x0000008b12127221 */ /* 0x000fe20000000000 */
[----:B------:R-:W-:Y:S01]  /*3c60*/  FADD R19, R19, R76 ;  /* 0x0000004c13137221 */ /* 0x000fe20000000000 */
[----:B------:R-:W-:Y:S01]  /*3c70*/  FADD R20, R20, R65 ;  /* 0x0000004114147221 */ /* 0x000fe20000000000 */
[----:B------:R-:W-:Y:S01]  /*3c80*/  FADD R21, R21, R64 ;  /* 0x0000004015157221 */ /* 0x000fe20000000000 */
[----:B------:R-:W-:Y:S01]  /*3c90*/  PRMT R11, RZ, 0x654, R15 ;  /* 0x00000654ff0b7816 */ /* 0x000fe2000000000f */
[----:B------:R-:W-:-:S02]  /*3ca0*/  WARPGROUP.DEPBAR.LE gsb0, 0x0 ;  /* 0x00008000000079c5 */ /* 0x000fc40000010000 */
        /* <DEDUP_REMOVED lines=14> */
[----:B------:R-:W-:Y:S01]  /*3d90*/  FADD R70, R33, R70 ;  /* 0x0000004621467221 */ /* 0x000fe20000000000 */
[----:B------:R-:W-:Y:S01]  /*3da0*/  FADD R73, R36, R73 ;  /* 0x0000004924497221 */ /* 0x000fe20000000000 */
[----:B------:R-:W-:Y:S01]  /*3db0*/  HGMMA.64x96x16.F32 R88, R24, gdesc[UR4].tnspB, R88, gsb0 ;  /* 0x4160000418587df0 */ /* 0x000fe20008000858 */
[----:B------:R-:W-:Y:S01]  /*3dc0*/  FADD R37, R37, R72 ;  /* 0x0000004825257221 */ /* 0x000fe20000000000 */
        /* <DEDUP_REMOVED lines=13> */
[----:B------:R-:W-:-:S02]  /*3ea0*/  FADD R13, R13, R68 ;  /* 0x000000440d0d7221 */ /* 0x000fc40000000000 */
[----:B------:R-:W-:Y:S01]  /*3eb0*/  FADD R18, R18, R77 ;  /* 0x0000004d12127221 */ /* 0x000fe20000000000 */
[----:B------:R-:W-:Y:S02]  /*3ec0*/  WARPGROUP.DEPBAR.LE gsb0, 0x0 ;  /* 0x00008000000079c5 */ /* 0x000fe40000010000 */
[----:B------:R1:W-:Y:S02]  /*3ed0*/  SYNCS.ARRIVE.TRANS64.RED.A1T0 RZ, [R11+URZ], RZ ;  /* 0x000000ff0bff79a7 */ /* 0x0003e4000810043f */
[----:B-1----:R-:W-:Y:S01]  /*3ee0*/  FADD R11, R19, R78 ;  /* 0x0000004e130b7221 */ /* 0x002fe20000000000 */
[----:B------:R-:W-:-:S03]  /*3ef0*/  FADD R19, R10, R13 ;  /* 0x0000000d0a137221 */ /* 0x000fc60000000000 */
[----:B------:R-:W-:Y:S01]  /*3f00*/  FADD R18, R18, R11 ;  /* 0x0000000b12127221 */ /* 0x000fe20000000000 */
[----:B------:R-:W-:Y:S06]  /*3f10*/  @!P1 BRA `(.L_x_24) ;  /* 0x00000030008c9947 */ /* 0x000fec0003800000 */
[----:B------:R-:W-:Y:S01]  /*3f20*/  MOV R21, R3 ;  /* 0x0000000300157202 */ /* 0x000fe20000000f00 */
[----:B------:R-:W-:Y:S01]  /*3f30*/  ULDC.64 UR30, c[0x0][0x198] ;  /* 0x00006600001e7ab9 */ /* 0x000fe20000000a00 */
[----:B------:R-:W-:Y:S01]  /*3f40*/  MOV R11, R0 ;  /* 0x00000000000b7202 */ /* 0x000fe20000000f00 */
[----:B------:R-:W-:Y:S01]  /*3f50*/  ULDC UR14, c[0x0][0x604] ;  /* 0x00018100000e7ab9 */ /* 0x000fe20000000800 */
[----:B------:R-:W-:Y:S02]  /*3f60*/  MOV R12, 0x1 ;  /* 0x00000001000c7802 */ /* 0x000fe40000000f00 */
[----:B------:R-:W-:-:S07]  /*3f70*/  MOV R13, 0x2 ;  /* 0x00000002000d7802 */ /* 0x000fce0000000f00 */
.L_x_37:
[----:B------:R-:W-:Y:S01]  /*3f80*/  LEA R3, R13, R2, 0x3 ;  /* 0x000000020d037211 */ /* 0x000fe200078e18ff */
[----:B------:R-:W-:Y:S05]  /*3f90*/  YIELD ;  /* 0x0000000000007946 */ /* 0x000fea0003800000 */
[----:B------:R-:W-:-:S04]  /*3fa0*/  SHF.L.U32 R0, R4, 0x1f, RZ ;  /* 0x0000001f04007819 */ /* 0x000fc800000006ff */
[----:B-1----:R-:W1:Y:S02]  /*3fb0*/  SYNCS.PHASECHK.TRANS64.TRYWAIT P1, [R3+URZ+0x1b000], R0 ;  /* 0x01b00000030075a7 */ /* 0x002e64000802017f */
[----:B-1----:R-:W-:Y:S05]  /*3fc0*/  @!P1 BRA `(.L_x_25) ;  /* 0x0000004800c09947 */ /* 0x002fea0003800000 */
.L_x_69:
[----:B------:R-:W-:Y:S05]  /*3fd0*/  WARPSYNC.ALL ;  /* 0x0000000000007948 */ /* 0x000fea0003800000 */
[----:B------:R-:W-:Y:S01]  /*3fe0*/  MOV R22, UR22 ;  /* 0x0000001600167c02 */ /* 0x000fe20008000f00 */
[----:B------:R-:W-:Y:S01]  /*3ff0*/  WARPGROUP.ARRIVE ;  /* 0x00000000000079c5 */ /* 0x000fe20000000000 */
[----:B------:R-:W-:Y:S02]  /*4000*/  MOV R23, 0x80000020 ;  /* 0x8000002000177802 */ /* 0x000fe40000000f00 */
[----:B------:R-:W-:Y:S01]  /*4010*/  MOV R137, 0x80000020 ;  /* 0x8000002000897802 */ /* 0x000fe20000000f00 */
[----:B------:R-:W-:Y:S01]  /*4020*/  IMAD R22, R13, 0x600, R22 ;  /* 0x000006000d167824 */ /* 0x000fe200078e0216 */
[----:B------:R-:W-:-:S02]  /*4030*/  R2UR UR59, R23 ;  /* 0x00000000173b72ca */ /* 0x000fc400000e0000 */
[----:B------:R-:W-:Y:S02]  /*4040*/  R2UR UR55, R137 ;  /* 0x00000000893772ca */ /* 0x000fe400000e0000 */
[C---:B------:R-:W-:Y:S02]  /*4050*/  R2UR UR58, R22.reuse ;  /* 0x00000000163a72ca */ /* 0x040fe400000e0000 */
[----:B------:R-:W-:Y:S02]  /*4060*/  IADD3 R136, R22, 0x2, RZ ;  /* 0x0000000216887810 */ /* 0x000fe40007ffe0ff */
[----:B------:R-:W-:Y:S02]  /*4070*/  MOV R137, 0x80000020 ;  /* 0x8000002000897802 */ /* 0x000fe40000000f00 */
[----:B------:R-:W-:Y:S02]  /*4080*/  R2UR UR54, R136 ;  /* 0x00000000883672ca */ /* 0x000fe400000e0000 */
[----:B------:R-:W-:-:S02]  /*4090*/  IADD3 R136, R22, 0x200, RZ ;  /* 0x0000020016887810 */ /* 0x000fc40007ffe0ff */
[----:B------:R-:W-:Y:S02]  /*40a0*/  R2UR UR51, R137 ;  /* 0x00000000893372ca */ /* 0x000fe400000e0000 */
[----:B------:R-:W-:Y:S01]  /*40b0*/  R2UR UR50, R136 ;  /* 0x00000000883272ca */ /* 0x000fe200000e0000 */
[----:B------:R-:W-:Y:S01]  /*40c0*/  HGMMA.64x128x16.F32 R24, gdesc[UR56], RZ, !UPT, gsb0 ;  /* 0x01e00000381879f0 */ /* 0x000fe2000c0008ff */
[----:B------:R-:W-:Y:S02]  /*40d0*/  IADD3 R136, R22, 0x202, RZ ;  /* 0x0000020216887810 */ /* 0x000fe40007ffe0ff */
[----:B------:R-:W-:Y:S02]  /*40e0*/  MOV R137, 0x80000020 ;  /* 0x8000002000897802 */ /* 0x000fe40000000f00 */
[----:B------:R-:W-:Y:S02]  /*40f0*/  R2UR UR46, R136 ;  /* 0x00000000882e72ca */ /* 0x000fe400000e0000 */
[----:B------:R-:W-:-:S02]  /*4100*/  R2UR UR47, R137 ;  /* 0x00000000892f72ca */ /* 0x000fc400000e0000 */
[----:B------:R-:W-:Y:S02]  /*4110*/  IADD3 R136, R22, 0x400, RZ ;  /* 0x0000040016887810 */ /* 0x000fe40007ffe0ff */
[----:B------:R-:W-:Y:S02]  /*4120*/  MOV R137, 0x80000020 ;  /* 0x8000002000897802 */ /* 0x000fe40000000f00 */
[----:B------:R-:W-:Y:S02]  /*4130*/  R2UR UR6, R136 ;  /* 0x00000000880672ca */ /* 0x000fe400000e0000 */
[----:B------:R-:W-:Y:S02]  /*4140*/  R2UR UR7, R137 ;  /* 0x00000000890772ca */ /* 0x000fe400000e0000 */
[----:B------:R-:W-:Y:S02]  /*4150*/  IADD3 R22, R22, 0x402, RZ ;  /* 0x0000040216167810 */ /* 0x000fe40007ffe0ff */
[----:B------:R-:W-:-:S02]  /*4160*/  MOV R23, 0x80000020 ;  /* 0x8000002000177802 */ /* 0x000fc40000000f00 */
[----:B------:R-:W-:Y:S02]  /*4170*/  R2UR UR42, R22 ;  /* 0x00000000162a72ca */ /* 0x000fe400000e0000 */
[----:B------:R-:W-:Y:S02]  /*4180*/  R2UR UR43, R23 ;  /* 0x00000000172b72ca */ /* 0x000fe400000e0000 */
[----:B------:R-:W-:Y:S01]  /*4190*/  ISETP.NE.AND P1, PT, R9, RZ, PT ;  /* 0x000000ff0900720c */ /* 0x000fe20003f25270 */
[----:B------:R-:W-:Y:S02]  /*41a0*/  WARPGROUP.DEPBAR.LE gsb0, 0x0 ;  /* 0x00008000000079c5 */ /* 0x000fe40000010000 */
        /* <DEDUP_REMOVED lines=15> */
[----:B------:R-:W-:Y:S05]  /*42a0*/  @P1 BRA `(.L_x_26) ;  /* 0x0000000000bc1947 */ /* 0x000fea0003800000 */
[----:B------:R-:W-:-:S13]  /*42b0*/  ISETP.LT.OR P2, PT, R7, 0x1, !P0 ;  /* 0x000000010700780c */ /* 0x000fda0004741670 */
[----:B------:R-:W-:Y:S05]  /*42c0*/  @P2 BRA `(.L_x_27) ;  /* 0x0000000000b02947 */ /* 0x000fea0003800000 */
[----:B-1----:R-:W-:Y:S02]  /*42d0*/  LEA R0, R5, R2, 0x3 ;  /* 0x0000000205007211 */ /* 0x002fe400078e18ff */
[----:B------:R-:W-:Y:S02]  /*42e0*/  SHF.L.U32 R3, R6, 0x1f, RZ ;  /* 0x0000001f06037819 */ /* 0x000fe400000006ff */
[----:B------:R-:W-:Y:S02]  /*42f0*/  ISETP.NE.AND P3, PT, R17, RZ, PT ;  /* 0x000000ff1100720c */ /* 0x000fe40003f65270 */
[----:B------:R-:W1:Y:S02]  /*4300*/  SYNCS.PHASECHK.TRANS64.TRYWAIT P2, [R0+URZ+0x1b020], R3 ;  /* 0x01b02003000075a7 */ /* 0x000e64000804017f */
[----:B-1----:R-:W-:Y:S09]  /*4310*/  @!P2 BRA `(.L_x_28) ;  /* 0x000000480000a947 */ /* 0x002ff20003800000 */
.L_x_70:
[----:B------:R-:W-:Y:S05]  /*4320*/  @P3 BRA `(.L_x_29) ;  /* 0x0000000000143947 */ /* 0x000fea0003800000 */
[----:B------:R-:W-:Y:S02]  /*4330*/  LOP3.LUT P2, RZ, R16, 0x1f, RZ, 0xc0, !PT ;  /* 0x0000001f10ff7812 */ /* 0x000fe4000784c0ff */
[----:B-1----:R-:W-:-:S04]  /*4340*/  MOV R3, 0x6000 ;  /* 0x0000600000037802 */ /* 0x002fc80000000f00 */
[----:B------:R2:W-:Y:S07]  /*4350*/  SYNCS.ARRIVE.TRANS64 RZ, [R0+URZ+0x1b000], R3 ;  /* 0x01b0000300ff79a7 */ /* 0x0005ee000800003f */
[----:B------:R-:W-:Y:S05]  /*4360*/  @!P2 BRA `(.L_x_29) ;  /* 0x000000000004a947 */ /* 0x000fea0003800000 */
[----:B------:R-:W-:Y:S01]  /*4370*/  BPT.TRAP 0x1 ;  /* 0x000000040000795c */ /* 0x000fe20000300000 */
.L_x_29:
[----:B-12---:R-:W-:Y:S01]  /*4380*/  IMAD R3, R5, 0x6000, R2 ;  /* 0x0000600005037824 */ /* 0x006fe200078e0202 */
[----:B------:R-:W-:Y:S01]  /*4390*/  R2UR UR35, R8 ;  /* 0x00000000082372ca */ /* 0x000fe200000e0000 */
[----:B------:R-:W-:Y:S01]  /*43a0*/  UIADD3 UR6, UP0, UR30, 0x1f0, URZ ;  /* 0x000001f01e067890 */ /* 0x000fe2000ff1e03f */
[----:B------:R-:W-:Y:S01]  /*43b0*/  R2UR UR33, R0 ;  /* 0x00000000002172ca */ /* 0x000fe200000e0000 */
[----:B------:R-:W-:Y:S01]  /*43c0*/  UMOV UR24, 0x0 ;  /* 0x0000000000187882 */ /* 0x000fe20000000000 */
[----:B------:R-:W-:Y:S01]  /*43d0*/  R2UR UR8, R3 ;  /* 0x00000000030872ca */ /* 0x000fe200000e0000 */
[----:B------:R-:W-:Y:S01]  /*43e0*/  UIADD3.X UR7, URZ, UR31, URZ, UP0, !UPT ;  /* 0x0000001f3f077290 */ /* 0x000fe200087fe43f */
[----:B------:R-:W-:Y:S01]  /*43f0*/  IADD3 R5, R5, 0x1, RZ ;  /* 0x0000000105057810 */ /* 0x000fe20007ffe0ff */
[----:B------:R-:W-:Y:S01]  /*4400*/  UMOV UR25, 0x10000000 ;  /* 0x1000000000197882 */ /* 0x000fe20000000000 */
[----:B------:R-:W-:Y:S01]  /*4410*/  UMOV UR34, URZ ;  /* 0x0000003f00227c82 */ /* 0x000fe20008000000 */
[----:B------:R-:W-:Y:S01]  /*4420*/  UMOV UR18, 0x20 ;  /* 0x0000002000127882 */ /* 0x000fe20000000000 */
[----:B------:R-:W-:Y:S01]  /*4430*/  UMOV UR20, UR36 ;  /* 0x0000002400147c82 */ /* 0x000fe20008000000 */
[----:B------:R-:W-:Y:S01]  /*4440*/  UMOV UR21, UR37 ;  /* 0x0000002500157c82 */ /* 0x000fe20008000000 */
[----:B------:R-:W-:Y:S01]  /*4450*/  UMOV UR10, 0x40 ;  /* 0x00000040000a7882 */ /* 0x000fe20000000000 */
[----:B------:R-:W-:Y:S01]  /*4460*/  USHF.L.U32 UR35, UR35, 0x7, URZ ;  /* 0x0000000723237899 */ /* 0x000fe2000800063f */
[----:B------:R-:W-:Y:S01]  /*4470*/  ISETP.NE.AND P2, PT, R5, 0x4, PT ;  /* 0x000000040500780c */ /* 0x000fe20003f45270 */
[----:B------:R-:W-:-:S02]  /*4480*/  UIADD3 UR33, UR33, 0x1b000, URZ ;  /* 0x0001b00021217890 */ /* 0x000fc4000fffe03f */
[----:B------:R-:W-:Y:S01]  /*4490*/  UIADD3 UR32, UR8, 0x3000, URZ ;  /* 0x0000300008207890 */ /* 0x000fe2000fffe03f */
[----:B------:R-:W-:Y:S01]  /*44a0*/  SEL R3, RZ, 0x1, P2 ;  /* 0x00000001ff037807 */ /* 0x000fe20001000000 */
        /* <DEDUP_REMOVED lines=8> */
[----:B------:R-:W-:Y:S01]  /*4530*/  UMOV UR9, UR33 ;  /* 0x0000002100097c82 */ /* 0x000fe20008000000 */
[----:B------:R-:W-:Y:S01]  /*4540*/  UMOV UR11, UR35 ;  /* 0x00000023000b7c82 */ /* 0x000fe20008000000 */
[----:B------:R2:W-:Y:S01]  /*4550*/  UTMALDG.4D [UR32], [UR6], desc[UR24] ;  /* 0x00001820060075b4 */ /* 0x0005e20008019000 */
[----:B------:R2:W-:Y:S01]  /*4560*/  UTMALDG.4D [UR16], [UR6], desc[UR24] ;  /* 0x00001810060075b4 */ /* 0x0005e20008019000 */
[----:B------:R2:W-:Y:S02]  /*4570*/  UTMALDG.4D [UR8], [UR6], desc[UR24] ;  /* 0x00001808060075b4 */ /* 0x0005e40008019000 */
[----:B--2---:R-:W-:Y:S01]  /*4580*/  NOP ;  /* 0x0000000000007918 */ /* 0x004fe20000000000 */
.L_x_27:
[----:B------:R-:W-:-:S07]  /*4590*/  IADD3 R7, R7, -0x1, RZ ;  /* 0xffffffff07077810 */ /* 0x000fce0007ffe0ff */
.L_x_26:
[----:B------:R-:W-:Y:S01]  /*45a0*/  IADD3 R13, R13, 0x1, RZ ;  /* 0x000000010d0d7810 */ /* 0x000fe20007ffe0ff */
[----:B------:R-:W-:Y:S05]  /*45b0*/  WARPSYNC.ALL ;  /* 0x0000000000007948 */ /* 0x000fea0003800000 */
[----:B------:R-:W-:-:S04]  /*45c0*/  ISETP.NE.AND P2, PT, R13, 0x4, PT ;  /* 0x000000040d00780c */ /* 0x000fc80003f45270 */
[----:B-1----:R-:W-:Y:S02]  /*45d0*/  SEL R3, RZ, 0x1, P2 ;  /* 0x00000001ff037807 */ /* 0x002fe40001000000 */
[----:B------:R-:W-:Y:S02]  /*45e0*/  SEL R13, R13, RZ, P2 ;  /* 0x000000ff0d0d7207 */ /* 0x000fe40001000000 */
[----:B------:R-:W-:Y:S02]  /*45f0*/  LOP3.LUT R20, R4, R3, RZ, 0x3c, !PT ;  /* 0x0000000304147212 */ /* 0x000fe400078e3cff */
[----:B------:R-:W-:Y:S01]  /*4600*/  FMNMX R0, R24, R21, !PT ;  /* 0x0000001518007209 */ /* 0x000fe20007800000 */
[----:B------:R-:W-:Y:S01]  /*4610*/  BSSY B0, `(.L_x_30) ;  /* 0x0000064000007945 */ /* 0x000fe20003800000 */
        /* <DEDUP_REMOVED lines=63> */
[----:B------:R-:W-:Y:S01]  /*4a10*/  LEA R136, R12, R15, 0x3 ;  /* 0x0000000f0c887211 */ /* 0x000fe200078e18ff */
[----:B------:R-:W1:Y:S01]  /*4a20*/  SHFL.BFLY PT, R3, R4, 0x1, 0x1f ;  /* 0x0c201f0004037f89 */ /* 0x000e6200000e0000 */
[----:B------:R-:W-:Y:S02]  /*4a30*/  LEA R142, R13, R2, 0x3 ;  /* 0x000000020d8e7211 */ /* 0x000fe400078e18ff */
[----:B------:R-:W-:Y:S01]  /*4a40*/  PRMT R136, RZ, 0x654, R136 ;  /* 0x00000654ff887816 */ /* 0x000fe20000000088 */
[----:B------:R-:W2:Y:S01]  /*4a50*/  SHFL.BFLY PT, R23, R10, 0x1, 0x1f ;  /* 0x0c201f000a177f89 */ /* 0x000ea200000e0000 */
[----:B------:R-:W-:Y:S02]  /*4a60*/  SHF.L.U32 R137, R20, 0x1f, RZ ;  /* 0x0000001f14897819 */ /* 0x000fe400000006ff */
[----:B------:R3:W-:Y:S02]  /*4a70*/  SYNCS.ARRIVE.TRANS64.RED.A1T0 RZ, [R136+URZ], RZ ;  /* 0x000000ff88ff79a7 */ /* 0x0007e4000810043f */
[----:B------:R-:W4:Y:S01]  /*4a80*/  SYNCS.PHASECHK.TRANS64.TRYWAIT P6, [R142+URZ+0x1b000], R137 ;  /* 0x01b000898e0075a7 */ /* 0x000f2200080c017f */
[----:B-1----:R-:W-:-:S02]  /*4a90*/  FMNMX R22, R4, R3, !PT ;  /* 0x0000000304167209 */ /* 0x002fc40007800000 */
[----:B--2---:R-:W-:-:S03]  /*4aa0*/  FMNMX R23, R10, R23, !PT ;  /* 0x000000170a177209 */ /* 0x004fc60007800000 */
[----:B------:R-:W1:Y:S04]  /*4ab0*/  SHFL.BFLY PT, R3, R22, 0x2, 0x1f ;  /* 0x0c401f0016037f89 */ /* 0x000e6800000e0000 */
[----:B------:R-:W2:Y:S01]  /*4ac0*/  SHFL.BFLY PT, R0, R23, 0x2, 0x1f ;  /* 0x0c401f0017007f89 */ /* 0x000ea200000e0000 */
[----:B-1----:R-:W-:Y:S02]  /*4ad0*/  FMNMX R3, R22, R3, !PT ;  /* 0x0000000316037209 */ /* 0x002fe40007800000 */
[----:B--2---:R-:W-:Y:S02]  /*4ae0*/  FMNMX R0, R23, R0, !PT ;  /* 0x0000000017007209 */ /* 0x004fe40007800000 */
[----:B------:R-:W-:Y:S02]  /*4af0*/  FSETP.NEU.AND P2, PT, R3, -INF , PT ;  /* 0xff8000000300780b */ /* 0x000fe40003f4d000 */
[----:B------:R-:W-:-:S02]  /*4b00*/  FSETP.NEU.AND P3, PT, R0, -INF , PT ;  /* 0xff8000000000780b */ /* 0x000fc40003f6d000 */
[----:B------:R-:W-:Y:S02]  /*4b10*/  FSEL R138, R3, RZ, P2 ;  /* 0x000000ff038a7208 */ /* 0x000fe40001000000 */
[----:B------:R-:W-:-:S03]  /*4b20*/  FSEL R140, R0, RZ, P3 ;  /* 0x000000ff008c7208 */ /* 0x000fc60001800000 */
[----:B------:R-:W-:Y:S02]  /*4b30*/  FADD R4, -R138, R21 ;  /* 0x000000158a047221 */ /* 0x000fe40000000100 */
[----:B------:R-:W-:Y:S02]  /*4b40*/  FADD R10, -R140, R11 ;  /* 0x0000000b8c0a7221 */ /* 0x000fe40000000100 */
[----:B------:R-:W-:Y:S01]  /*4b50*/  FMUL R22, R4, UR14 ;  /* 0x0000000e04167c20 */ /* 0x000fe20008400000 */
[----:B------:R-:W-:Y:S01]  /*4b60*/  FMUL R4, R140, UR14 ;  /* 0x0000000e8c047c20 */ /* 0x000fe20008400000 */
[----:B------:R-:W-:-:S03]  /*4b70*/  FMUL R10, R10, UR14 ;  /* 0x0000000e0a0a7c20 */ /* 0x000fc60008400000 */
[----:B------:R-:W-:Y:S01]  /*4b80*/  FSETP.GEU.AND P4, PT, R22, -126, PT ;  /* 0xc2fc00001600780b */ /* 0x000fe20003f8e000 */
[--C-:B------:R-:W-:Y:S01]  /*4b90*/  FFMA R26, R26, UR14, -R4.reuse ;  /* 0x0000000e1a1a7c23 */ /* 0x100fe20008000804 */
[----:B------:R-:W-:Y:S01]  /*4ba0*/  FSETP.GEU.AND P5, PT, R10, -126, PT ;  /* 0xc2fc00000a00780b */ /* 0x000fe20003fae000 */
[--C-:B------:R-:W-:Y:S01]  /*4bb0*/  FFMA R23, R27, UR14, -R4.reuse ;  /* 0x0000000e1b177c23 */ /* 0x100fe20008000804 */
[----:B---3--:R-:W-:Y:S02]  /*4bc0*/  FFMA R136, R30, UR14, -R4 ;  /* 0x0000000e1e887c23 */ /* 0x008fe40008000804 */
[----:B------:R-:W-:Y:S02]  /*4bd0*/  FSETP.GEU.AND P2, PT, R26, -126, PT ;  /* 0xc2fc00001a00780b */ /* 0x000fe40003f4e000 */
[----:B------:R-:W-:-:S05]  /*4be0*/  FSETP.GEU.AND P3, PT, R23, -126, PT ;  /* 0xc2fc00001700780b */ /* 0x000fca0003f6e000 */
[----:B------:R-:W-:Y:S02]  /*4bf0*/  @!P4 FMUL R22, R22, 0.5 ;  /* 0x3f0000001616c820 */ /* 0x000fe40000400000 */
[----:B------:R-:W-:-:S04]  /*4c00*/  @!P5 FMUL R10, R10, 0.5 ;  /* 0x3f0000000a0ad820 */ /* 0x000fc80000400000 */
[----:B------:R-:W1:Y:S01]  /*4c10*/  MUFU.EX2 R22, R22 ;  /* 0x0000001600167308 */ /* 0x000e620000000800 */
[----:B------:R-:W-:-:S07]  /*4c20*/  @!P2 FMUL R26, R26, 0.5 ;  /* 0x3f0000001a1aa820 */ /* 0x000fce0000400000 */
[----:B------:R2:W3:Y:S01]  /*4c30*/  MUFU.EX2 R21, R10 ;  /* 0x0000000a00157308 */ /* 0x0004e20000000800 */
[----:B----4-:R-:W-:Y:S05]  /*4c40*/  @!P6 BRA `(.L_x_31) ;  /* 0x0000003c00c8e947 */ /* 0x010fea0003800000 */
.L_x_71:
[----:B------:R-:W-:Y:S05]  /*4c50*/  BSYNC B0 ;  /* 0x0000000000007941 */ /* 0x000fea0003800000 */
.L_x_30:
[----:B------:R-:W-:Y:S01]  /*4c60*/  FSETP.GEU.AND P6, PT, R136, -126, PT ;  /* 0xc2fc00008800780b */ /* 0x000fe20003fce000 */
[----:B------:R-:W-:Y:S01]  /*4c70*/  @!P3 FMUL R23, R23, 0.5 ;  /* 0x3f0000001717b820 */ /* 0x000fe20000400000 */
[----:B------:R-:W5:Y:S01]  /*4c80*/  MUFU.EX2 R30, R26 ;  /* 0x0000001a001e7308 */ /* 0x000f620000000800 */
[----:B----4-:R-:W-:Y:S01]  /*4c90*/  FFMA R137, R31, UR14, -R4 ;  /* 0x0000000e1f897c23 */ /* 0x010fe20008000804 */
[----:B------:R-:W-:Y:S01]  /*4ca0*/  FMUL R31, R138, UR14 ;  /* 0x0000000e8a1f7c20 */ /* 0x000fe20008400000 */
[----:B-1----:R-:W-:Y:S01]  /*4cb0*/  @!P4 FMUL R22, R22, R22 ;  /* 0x000000161616c220 */ /* 0x002fe20000400000 */
[----:B---3--:R-:W-:Y:S01]  /*4cc0*/  @!P5 FMUL R21, R21, R21 ;  /* 0x000000151515d220 */ /* 0x008fe20000400000 */
[----:B--2---:R-:W-:Y:S01]  /*4cd0*/  MOV R10, UR15 ;  /* 0x0000000f000a7c02 */ /* 0x004fe20008000f00 */
[--C-:B------:R-:W-:Y:S01]  /*4ce0*/  FFMA R138, R28, UR14, -R31.reuse ;  /* 0x0000000e1c8a7c23 */ /* 0x100fe2000800081f */
[--C-:B------:R-:W-:Y:S01]  /*4cf0*/  FFMA R29, R29, UR14, -R31.reuse ;  /* 0x0000000e1d1d7c23 */ /* 0x100fe2000800081f */
[----:B------:R-:W1:Y:S01]  /*4d00*/  MUFU.EX2 R23, R23 ;  /* 0x0000001700177308 */ /* 0x000e620000000800 */
[--C-:B------:R-:W-:Y:S01]  /*4d10*/  FFMA R24, R24, UR14, -R31.reuse ;  /* 0x0000000e18187c23 */ /* 0x100fe2000800081f */
[--C-:B------:R-:W-:Y:S01]  /*4d20*/  FFMA R25, R25, UR14, -R31.reuse ;  /* 0x0000000e19197c23 */ /* 0x100fe2000800081f */
[----:B------:R-:W-:Y:S01]  /*4d30*/  @!P6 FMUL R136, R136, 0.5 ;  /* 0x3f0000008888e820 */ /* 0x000fe20000400000 */
[----:B------:R-:W-:Y:S01]  /*4d40*/  FSETP.GEU.AND P4, PT, R137, -126, PT ;  /* 0xc2fc00008900780b */ /* 0x000fe20003f8e000 */
[----:B------:R-:W-:Y:S01]  /*4d50*/  IMAD R10, R13, 0x600, R10 ;  /* 0x000006000d0a7824 */ /* 0x000fe200078e020a */
[----:B------:R-:W-:Y:S01]  /*4d60*/  FSETP.GEU.AND P5, PT, R24, -126, PT ;  /* 0xc2fc00001800780b */ /* 0x000fe20003fae000 */
[----:B------:R-:W-:Y:S05]  /*4d70*/  WARPSYNC.ALL ;  /* 0x0000000000007948 */ /* 0x000fea0003800000 */
[----:B------:R-:W2:Y:S01]  /*4d80*/  MUFU.EX2 R136, R136 ;  /* 0x0000008800887308 */ /* 0x000ea20000000800 */
[----:B-----5:R-:W-:Y:S01]  /*4d90*/  @!P2 FMUL R30, R30, R30 ;  /* 0x0000001e1e1ea220 */ /* 0x020fe20000400000 */
[----:B------:R-:W-:Y:S01]  /*4da0*/  FSETP.GEU.AND P2, PT, R25, -126, PT ;  /* 0xc2fc00001900780b */ /* 0x000fe20003f4e000 */
[-C--:B------:R-:W-:Y:S01]  /*4db0*/  FMUL R88, R88, R22.reuse ;  /* 0x0000001658587220 */ /* 0x080fe20000400000 */
[----:B------:R-:W-:Y:S01]  /*4dc0*/  MOV R11, 0x80000020 ;  /* 0x80000020000b7802 */ /* 0x000fe20000000f00 */
[----:B-1----:R-:W-:Y:S01]  /*4dd0*/  @!P3 FMUL R23, R23, R23 ;  /* 0x000000171717b220 */ /* 0x002fe20000400000 */
[----:B------:R-:W-:Y:S01]  /*4de0*/  FSETP.GEU.AND P3, PT, R138, -126, PT ;  /* 0xc2fc00008a00780b */ /* 0x000fe20003f6e000 */
[----:B------:R-:W-:Y:S01]  /*4df0*/  @!P4 FMUL R137, R137, 0.5 ;  /* 0x3f0000008989c820 */ /* 0x000fe20000400000 */
[----:B------:R-:W-:Y:S01]  /*4e00*/  @!P5 FMUL R24, R24, 0.5 ;  /* 0x3f0000001818d820 */ /* 0x000fe20000400000 */
[----:B------:R-:W-:Y:S01]  /*4e10*/  R2UR UR6, R10 ;  /* 0x000000000a0672ca */ /* 0x000fe200000e0000 */
[-C--:B------:R-:W-:Y:S01]  /*4e20*/  FMUL R89, R89, R22.reuse ;  /* 0x0000001659597220 */ /* 0x080fe20000400000 */
[----:B------:R-:W-:Y:S01]  /*4e30*/  R2UR UR7, R11 ;  /* 0x000000000b0772ca */ /* 0x000fe200000e0000 */
[----:B------:R-:W1:Y:S01]  /*4e40*/  MUFU.EX2 R139, R24 ;  /* 0x00000018008b7308 */ /* 0x000e620000000800 */
[-C--:B------:R-:W-:Y:S01]  /*4e50*/  FMUL R92, R92, R22.reuse ;  /* 0x000000165c5c7220 */ /* 0x080fe20000400000 */
[-C--:B------:R-:W-:Y:S01]  /*4e60*/  FMUL R93, R93, R22.reuse ;  /* 0x000000165d5d7220 */ /* 0x080fe20000400000 */
[----:B------:R-:W-:Y:S01]  /*4e70*/  @!P2 FMUL R25, R25, 0.5 ;  /* 0x3f0000001919a820 */ /* 0x000fe20000400000 */
[----:B------:R-:W-:Y:S01]  /*4e80*/  FMUL R96, R96, R22 ;  /* 0x0000001660607220 */ /* 0x000fe20000400000 */
[----:B--2---:R-:W-:Y:S01]  /*4e90*/  @!P6 FMUL R136, R136, R136 ;  /* 0x000000888888e220 */ /* 0x004fe20000400000 */
[----:B------:R-:W-:Y:S01]  /*4ea0*/  FSETP.GEU.AND P6, PT, R29, -126, PT ;  /* 0xc2fc00001d00780b */ /* 0x000fe20003fce000 */
[----:B------:R-:W-:Y:S01]  /*4eb0*/  @!P3 FMUL R138, R138, 0.5 ;  /* 0x3f0000008a8ab820 */ /* 0x000fe20000400000 */
[----:B------:R-:W2:Y:S01]  /*4ec0*/  MUFU.EX2 R137, R137 ;  /* 0x0000008900897308 */ /* 0x000ea20000000800 */
[-C--:B------:R-:W-:Y:S01]  /*4ed0*/  FMUL R97, R97, R22.reuse ;  /* 0x0000001661617220 */ /* 0x080fe20000400000 */
[-C--:B------:R-:W-:Y:S01]  /*4ee0*/  FMUL R100, R100, R22.reuse ;  /* 0x0000001664647220 */ /* 0x080fe20000400000 */
[-C--:B------:R-:W-:Y:S01]  /*4ef0*/  FMUL R101, R101, R22.reuse ;  /* 0x0000001665657220 */ /* 0x080fe20000400000 */
[-C--:B------:R-:W-:Y:S01]  /*4f00*/  FMUL R104, R104, R22.reuse ;  /* 0x0000001668687220 */ /* 0x080fe20000400000 */
[-C--:B------:R-:W-:Y:S01]  /*4f10*/  FMUL R105, R105, R22.reuse ;  /* 0x0000001669697220 */ /* 0x080fe20000400000 */
[-C--:B------:R-:W-:Y:S01]  /*4f20*/  FMUL R108, R108, R22.reuse ;  /* 0x000000166c6c7220 */ /* 0x080fe20000400000 */
[-C--:B------:R-:W-:Y:S01]  /*4f30*/  FMUL R109, R109, R22.reuse ;  /* 0x000000166d6d7220 */ /* 0x080fe20000400000 */
[----:B------:R-:W3:Y:S01]  /*4f40*/  MUFU.EX2 R28, R25 ;  /* 0x00000019001c7308 */ /* 0x000ee20000000800 */
[----:B-1----:R-:W-:Y:S01]  /*4f50*/  @!P5 FMUL R139, R139, R139 ;  /* 0x0000008b8b8bd220 */ /* 0x002fe20000400000 */
[-C--:B------:R-:W-:Y:S01]  /*4f60*/  FMUL R112, R112, R22.reuse ;  /* 0x0000001670707220 */ /* 0x080fe20000400000 */
[----:B------:R-:W-:Y:S01]  /*4f70*/  @!P6 FMUL R29, R29, 0.5 ;  /* 0x3f0000001d1de820 */ /* 0x000fe20000400000 */
[-C--:B------:R-:W-:Y:S01]  /*4f80*/  FMUL R113, R113, R22.reuse ;  /* 0x0000001671717220 */ /* 0x080fe20000400000 */
[-C--:B------:R-:W-:Y:S01]  /*4f90*/  FMUL R116, R116, R22.reuse ;  /* 0x0000001674747220 */ /* 0x080fe20000400000 */
[-C--:B------:R-:W-:Y:S01]  /*4fa0*/  FMUL R117, R117, R22.reuse ;  /* 0x0000001675757220 */ /* 0x080fe20000400000 */
[-C--:B------:R-:W-:Y:S01]  /*4fb0*/  FMUL R120, R120, R22.reuse ;  /* 0x0000001678787220 */ /* 0x080fe20000400000 */
[----:B------:R-:W1:Y:S01]  /*4fc0*/  MUFU.EX2 R138, R138 ;  /* 0x0000008a008a7308 */ /* 0x000e620000000800 */
[----:B--2---:R-:W-:Y:S01]  /*4fd0*/  @!P4 FMUL R137, R137, R137 ;  /* 0x000000898989c220 */ /* 0x004fe20000400000 */
[-C--:B------:R-:W-:Y:S01]  /*4fe0*/  FMUL R121, R121, R22.reuse ;  /* 0x0000001679797220 */ /* 0x080fe20000400000 */
[-C--:B------:R-:W-:Y:S01]  /*4ff0*/  FMUL R124, R124, R22.reuse ;  /* 0x000000167c7c7220 */ /* 0x080fe20000400000 */
[-C--:B------:R-:W-:Y:S01]  /*5000*/  FMUL R125, R125, R22.reuse ;  /* 0x000000167d7d7220 */ /* 0x080fe20000400000 */
[-C--:B------:R-:W-:Y:S01]  /*5010*/  FMUL R128, R128, R22.reuse ;  /* 0x0000001680807220 */ /* 0x080fe20000400000 */
[-C--:B------:R-:W-:Y:S01]  /*5020*/  FMUL R129, R129, R22.reuse ;  /* 0x0000001681817220 */ /* 0x080fe20000400000 */
[----:B------:R-:W-:Y:S01]  /*5030*/  FMUL R132, R132, R22 ;  /* 0x0000001684847220 */ /* 0x000fe20000400000 */
[----:B------:R-:W2:Y:S01]  /*5040*/  MUFU.EX2 R29, R29 ;  /* 0x0000001d001d7308 */ /* 0x000ea20000000800 */
[----:B---3--:R-:W-:Y:S01]  /*5050*/  @!P2 FMUL R28, R28, R28 ;  /* 0x0000001c1c1ca220 */ /* 0x008fe20000400000 */
[----:B------:R-:W-:Y:S01]  /*5060*/  FMUL R133, R133, R22 ;  /* 0x0000001685857220 */ /* 0x000fe20000400000 */
[-C--:B------:R-:W-:Y:S01]  /*5070*/  FMUL R90, R90, R21.reuse ;  /* 0x000000155a5a7220 */ /* 0x080fe20000400000 */
[-C--:B------:R-:W-:Y:S01]  /*5080*/  FMUL R91, R91, R21.reuse ;  /* 0x000000155b5b7220 */ /* 0x080fe20000400000 */
[-C--:B------:R-:W-:Y:S01]  /*5090*/  FMUL R94, R94, R21.reuse ;  /* 0x000000155e5e7220 */ /* 0x080fe20000400000 */
[-C--:B------:R-:W-:Y:S01]  /*50a0*/  FMUL R95, R95, R21.reuse ;  /* 0x000000155f5f7220 */ /* 0x080fe20000400000 */
[-C--:B------:R-:W-:Y:S01]  /*50b0*/  FMUL R98, R98, R21.reuse ;  /* 0x0000001562627220 */ /* 0x080fe20000400000 */
[-C--:B------:R-:W-:Y:S01]  /*50c0*/  FMUL R99, R99, R21.reuse ;  /* 0x0000001563637220 */ /* 0x080fe20000400000 */
[----:B-1----:R-:W-:Y:S01]  /*50d0*/  @!P3 FMUL R138, R138, R138 ;  /* 0x0000008a8a8ab220 */ /* 0x002fe20000400000 */
[-C--:B------:R-:W-:Y:S01]  /*50e0*/  FMUL R102, R102, R21.reuse ;  /* 0x0000001566667220 */ /* 0x080fe20000400000 */
[-C--:B------:R-:W-:Y:S01]  /*50f0*/  FMUL R103, R103, R21.reuse ;  /* 0x0000001567677220 */ /* 0x080fe20000400000 */
[-C--:B------:R-:W-:Y:S01]  /*5100*/  FMUL R106, R106, R21.reuse ;  /* 0x000000156a6a7220 */ /* 0x080fe20000400000 */
[-C--:B------:R-:W-:Y:S01]  /*5110*/  FMUL R107, R107, R21.reuse ;  /* 0x000000156b6b7220 */ /* 0x080fe20000400000 */
[-C--:B------:R-:W-:Y:S01]  /*5120*/  FMUL R110, R110, R21.reuse ;  /* 0x000000156e6e7220 */ /* 0x080fe20000400000 */
[-C--:B------:R-:W-:Y:S01]  /*5130*/  FMUL R111, R111, R21.reuse ;  /* 0x000000156f6f7220 */ /* 0x080fe20000400000 */
[----:B------:R-:W-:Y:S01]  /*5140*/  FMUL R114, R114, R21 ;  /* 0x0000001572727220 */ /* 0x000fe20000400000 */
[----:B--2---:R-:W-:Y:S01]  /*5150*/  @!P6 FMUL R29, R29, R29 ;  /* 0x0000001d1d1de220 */ /* 0x004fe20000400000 */
[-C--:B------:R-:W-:Y:S01]  /*5160*/  FMUL R115, R115, R21.reuse ;  /* 0x0000001573737220 */ /* 0x080fe20000400000 */
        /* <DEDUP_REMOVED lines=9> */
[----:B------:R-:W-:Y:S01]  /*5200*/  FMUL R135, R135, R21 ;  /* 0x0000001587877220 */ /* 0x000fe20000400000 */
[----:B------:R-:W-:Y:S01]  /*5210*/  F2FP.F16.F32.PACK_AB R25, R23, R30 ;  /* 0x0000001e1719723e */ /* 0x000fe200000000ff */
[--C-:B------:R-:W-:Y:S01]  /*5220*/  FFMA R140, R32, UR14, -R31.reuse ;  /* 0x0000000e208c7c23 */ /* 0x100fe2000800081f */
[----:B------:R-:W-:Y:S01]  /*5230*/  F2FP.F16.F32.PACK_AB R27, R137, R136 ;  /* 0x00000088891b723e */ /* 0x000fe200000000ff */
[--C-:B------:R-:W-:Y:S01]  /*5240*/  FFMA R32, R33, UR14, -R31.reuse ;  /* 0x0000000e21207c23 */ /* 0x100fe2000800081f */
[----:B------:R-:W-:Y:S01]  /*5250*/  F2FP.F16.F32.PACK_AB R24, R28, R139 ;  /* 0x0000008b1c18723e */ /* 0x000fe200000000ff */
[--C-:B------:R-:W-:Y:S01]  /*5260*/  FFMA R33, R34, UR14, -R4.reuse ;  /* 0x0000000e22217c23 */ /* 0x100fe20008000804 */
[----:B------:R-:W-:Y:S01]  /*5270*/  F2FP.F16.F32.PACK_AB R26, R29, R138 ;  /* 0x0000008a1d1a723e */ /* 0x000fe200000000ff */
[--C-:B------:R-:W-:Y:S01]  /*5280*/  FFMA R34, R35, UR14, -R4.reuse ;  /* 0x0000000e23227c23 */ /* 0x100fe20008000804 */
[----:B------:R-:W-:Y:S01]  /*5290*/  FSETP.GEU.AND P5, PT, R32, -126, PT ;  /* 0xc2fc00002000780b */ /* 0x000fe20003fae000 */
[--C-:B------:R-:W-:Y:S01]  /*52a0*/  FFMA R36, R36, UR14, -R31.reuse ;  /* 0x0000000e24247c23 */ /* 0x100fe2000800081f */
[----:B------:R-:W-:Y:S01]  /*52b0*/  WARPGROUP.ARRIVE ;  /* 0x00000000000079c5 */ /* 0x000fe20000000000 */
[----:B------:R-:W-:Y:S01]  /*52c0*/  FSETP.GEU.AND P6, PT, R33, -126, PT ;  /* 0xc2fc00002100780b */ /* 0x000fe20003fce000 */
[--C-:B------:R-:W-:Y:S01]  /*52d0*/  FFMA R37, R37, UR14, -R31.reuse ;  /* 0x0000000e25257c23 */ /* 0x100fe2000800081f */
[----:B------:R-:W-:Y:S01]  /*52e0*/  FSETP.GEU.AND P4, PT, R140, -126, PT ;  /* 0xc2fc00008c00780b */ /* 0x000fe20003f8e000 */
[--C-:B------:R-:W-:Y:S01]  /*52f0*/  FFMA R38, R38, UR14, -R4.reuse ;  /* 0x0000000e26267c23 */ /* 0x100fe20008000804 */
[--C-:B------:R-:W-:Y:S01]  /*5300*/  FFMA R35, R39, UR14, -R4.reuse ;  /* 0x0000000e27237c23 */ /* 0x100fe20008000804 */
[----:B------:R-:W-:Y:S01]  /*5310*/  HGMMA.64x96x16.F32 R88, R24, gdesc[UR4].tnspB, R88, gsb0 ;  /* 0x4160000418587df0 */ /* 0x000fe20008000858 */
[----:B------:R-:W-:Y:S01]  /*5320*/  FSETP.GEU.AND P3, PT, R34, -126, PT ;  /* 0xc2fc00002200780b */ /* 0x000fe20003f6e000 */
[--C-:B------:R-:W-:Y:S01]  /*5330*/  FFMA R39, R40, UR14, -R31.reuse ;  /* 0x0000000e28277c23 */ /* 0x100fe2000800081f */
[----:B------:R-:W-:Y:S01]  /*5340*/  FSETP.GEU.AND P2, PT, R36, -126, PT ;  /* 0xc2fc00002400780b */ /* 0x000fe20003f4e000 */
[--C-:B------:R-:W-:Y:S01]  /*5350*/  FFMA R40, R42, UR14, -R4.reuse ;  /* 0x0000000e2a287c23 */ /* 0x100fe20008000804 */
[----:B------:R-:W-:Y:S01]  /*5360*/  @!P5 FMUL R32, R32, 0.5 ;  /* 0x3f0000002020d820 */ /* 0x000fe20000400000 */
[--C-:B------:R-:W-:Y:S01]  /*5370*/  FFMA R48, R48, UR14, -R31.reuse ;  /* 0x0000000e30307c23 */ /* 0x100fe2000800081f */
[--C-:B------:R-:W-:Y:S01]  /*5380*/  FFMA R53, R53, UR14, -R31.reuse ;  /* 0x0000000e35357c23 */ /* 0x100fe2000800081f */
[----:B------:R-:W-:Y:S01]  /*5390*/  @!P6 FMUL R33, R33, 0.5 ;  /* 0x3f0000002121e820 */ /* 0x000fe20000400000 */
[--C-:B------:R-:W-:Y:S01]  /*53a0*/  FFMA R61, R61, UR14, -R31.reuse ;  /* 0x0000000e3d3d7c23 */ /* 0x100fe2000800081f */
[----:B------:R-:W-:Y:S01]  /*53b0*/  @!P4 FMUL R140, R140, 0.5 ;  /* 0x3f0000008c8cc820 */ /* 0x000fe20000400000 */
[----:B------:R-:W1:Y:S01]  /*53c0*/  MUFU.EX2 R32, R32 ;  /* 0x0000002000207308 */ /* 0x000e620000000800 */
[----:B------:R-:W-:Y:S01]  /*53d0*/  FFMA R68, R68, UR14, -R31 ;  /* 0x0000000e44447c23 */ /* 0x000fe2000800081f */
[----:B------:R-:W-:Y:S01]  /*53e0*/  FFMA R82, R82, UR14, -R4 ;  /* 0x0000000e52527c23 */ /* 0x000fe20008000804 */
[----:B------:R-:W-:Y:S01]  /*53f0*/  @!P3 FMUL R34, R34, 0.5 ;  /* 0x3f0000002222b820 */ /* 0x000fe20000400000 */
[----:B------:R-:W-:Y:S01]  /*5400*/  FFMA R18, R21, R18, R30 ;  /* 0x0000001215127223 */ /* 0x000fe2000000001e */
[----:B------:R-:W-:Y:S01]  /*5410*/  @!P2 FMUL R36, R36, 0.5 ;  /* 0x3f0000002424a820 */ /* 0x000fe20000400000 */
[----:B------:R-:W-:Y:S01]  /*5420*/  FFMA R19, R22, R19, R139 ;  /* 0x0000001316137223 */ /* 0x000fe2000000008b */
[----:B------:R-:W-:Y:S01]  /*5430*/  FFMA R21, R84, UR14, -R31 ;  /* 0x0000000e54157c23 */ /* 0x000fe2000800081f */
[----:B------:R2:W3:Y:S01]  /*5440*/  MUFU.EX2 R11, R140 ;  /* 0x0000008c000b7308 */ /* 0x0004e20000000800 */
[----:B------:R-:W-:Y:S01]  /*5450*/  FADD R23, R18, R23 ;  /* 0x0000001712177221 */ /* 0x000fe20000000000 */
[--C-:B------:R-:W-:Y:S01]  /*5460*/  FFMA R22, R86, UR14, -R4.reuse ;  /* 0x0000000e56167c23 */ /* 0x100fe20008000804 */
[----:B------:R-:W-:Y:S01]  /*5470*/  FFMA R83, R83, UR14, -R4 ;  /* 0x0000000e53537c23 */ /* 0x000fe20008000804 */
[----:B------:R-:W-:Y:S01]  /*5480*/  FADD R19, R19, R28 ;  /* 0x0000001c13137221 */ /* 0x000fe20000000000 */
[----:B------:R-:W-:Y:S01]  /*5490*/  FADD R136, R23, R136 ;  /* 0x0000008817887221 */ /* 0x000fe20000000000 */
[--C-:B------:R-:W-:Y:S01]  /*54a0*/  FFMA R23, R87, UR14, -R4.reuse ;  /* 0x0000000e57177c23 */ /* 0x100fe20008000804 */
[----:B------:R-:W-:Y:S01]  /*54b0*/  IADD3 R12, R12, 0x1, RZ ;  /* 0x000000010c0c7810 */ /* 0x000fe20007ffe0ff */
[----:B------:R-:W4:Y:S01]  /*54c0*/  MUFU.EX2 R33, R33 ;  /* 0x0000002100217308 */ /* 0x000f220000000800 */
[----:B-1----:R-:W-:Y:S01]  /*54d0*/  @!P5 FMUL R32, R32, R32 ;  /* 0x000000202020d220 */ /* 0x002fe20000400000 */
[----:B------:R-:W-:Y:S01]  /*54e0*/  FSETP.GEU.AND P5, PT, R38, -126, PT ;  /* 0xc2fc00002600780b */ /* 0x000fe20003fae000 */
[--C-:B--2---:R-:W-:Y:S01]  /*54f0*/  FFMA R140, R41, UR14, -R31.reuse ;  /* 0x0000000e298c7c23 */ /* 0x104fe2000800081f */
[--C-:B------:R-:W-:Y:S01]  /*5500*/  FFMA R41, R43, UR14, -R4.reuse ;  /* 0x0000000e2b297c23 */ /* 0x100fe20008000804 */
[--C-:B------:R-:W-:Y:S01]  /*5510*/  FFMA R43, R46, UR14, -R4.reuse ;  /* 0x0000000e2e2b7c23 */ /* 0x100fe20008000804 */
[--C-:B------:R-:W-:Y:S01]  /*5520*/  FFMA R46, R47, UR14, -R4.reuse ;  /* 0x0000000e2f2e7c23 */ /* 0x100fe20008000804 */
[--C-:B------:R-:W-:Y:S01]  /*5530*/  FFMA R47, R49, UR14, -R31.reuse ;  /* 0x0000000e312f7c23 */ /* 0x100fe2000800081f */
[----:B------:R-:W1:Y:S01]  /*5540*/  MUFU.EX2 R34, R34 ;  /* 0x0000002200227308 */ /* 0x000e620000000800 */
[----:B---3--:R-:W-:Y:S01]  /*5550*/  @!P4 FMUL R11, R11, R11 ;  /* 0x0000000b0b0bc220 */ /* 0x008fe20000400000 */
[----:B------:R-:W-:Y:S01]  /*5560*/  FSETP.GEU.AND P4, PT, R37, -126, PT ;  /* 0xc2fc00002500780b */ /* 0x000fe20003f8e000 */
[--C-:B------:R-:W-:Y:S01]  /*5570*/  FFMA R49, R51, UR14, -R4.reuse ;  /* 0x0000000e33317c23 */ /* 0x100fe20008000804 */
[--C-:B------:R-:W-:Y:S01]  /*5580*/  FFMA R51, R54, UR14, -R4.reuse ;  /* 0x0000000e36337c23 */ /* 0x100fe20008000804 */
[--C-:B------:R-:W-:Y:S01]  /*5590*/  FFMA R54, R56, UR14, -R31.reuse ;  /* 0x0000000e38367c23 */ /* 0x100fe2000800081f */
[--C-:B------:R-:W-:Y:S01]  /*55a0*/  FFMA R56, R58, UR14, -R4.reuse ;  /* 0x0000000e3a387c23 */ /* 0x100fe20008000804 */
[----:B------:R-:W-:Y:S01]  /*55b0*/  @!P5 FMUL R38, R38, 0.5 ;  /* 0x3f0000002626d820 */ /* 0x000fe20000400000 */
[----:B------:R-:W2:Y:S01]  /*55c0*/  MUFU.EX2 R36, R36 ;  /* 0x0000002400247308 */ /* 0x000ea20000000800 */
[----:B----4-:R-:W-:Y:S01]  /*55d0*/  @!P6 FMUL R33, R33, R33 ;  /* 0x000000212121e220 */ /* 0x010fe20000400000 */
[----:B------:R-:W-:Y:S01]  /*55e0*/  FSETP.GEU.AND P6, PT, R35, -126, PT ;  /* 0xc2fc00002300780b */ /* 0x000fe20003fce000 */
[--C-:B------:R-:W-:Y:S01]  /*55f0*/  FFMA R58, R60, UR14, -R31.reuse ;  /* 0x0000000e3c3a7c23 */ /* 0x100fe2000800081f */
[--C-:B------:R-:W-:Y:S01]  /*5600*/  FFMA R60, R63, UR14, -R4.reuse ;  /* 0x0000000e3f3c7c23 */ /* 0x100fe20008000804 */
[--C-:B------:R-:W-:Y:S01]  /*5610*/  FFMA R63, R65, UR14, -R31.reuse ;  /* 0x0000000e413f7c23 */ /* 0x100fe2000800081f */
[--C-:B------:R-:W-:Y:S01]  /*5620*/  FFMA R65, R67, UR14, -R4.reuse ;  /* 0x0000000e43417c23 */ /* 0x100fe20008000804 */
[----:B------:R-:W-:Y:S01]  /*5630*/  @!P4 FMUL R37, R37, 0.5 ;  /* 0x3f0000002525c820 */ /* 0x000fe20000400000 */
[----:B------:R-:W3:Y:S01]  /*5640*/  MUFU.EX2 R38, R38 ;  /* 0x0000002600267308 */ /* 0x000ee20000000800 */
[----:B-1----:R-:W-:Y:S01]  /*5650*/  @!P3 FMUL R34, R34, R34 ;  /* 0x000000222222b220 */ /* 0x002fe20000400000 */
[----:B------:R-:W-:Y:S01]  /*5660*/  FSETP.GEU.AND P3, PT, R39, -126, PT ;  /* 0xc2fc00002700780b */ /* 0x000fe20003f6e000 */
[--C-:B------:R-:W-:Y:S01]  /*5670*/  FFMA R67, R69, UR14, -R31.reuse ;  /* 0x0000000e45437c23 */ /* 0x100fe2000800081f */
[--C-:B------:R-:W-:Y:S01]  /*5680*/  FFMA R69, R71, UR14, -R4.reuse ;  /* 0x0000000e47457c23 */ /* 0x100fe20008000804 */
[--C-:B------:R-:W-:Y:S01]  /*5690*/  FFMA R71, R73, UR14, -R31.reuse ;  /* 0x0000000e49477c23 */ /* 0x100fe2000800081f */
[--C-:B------:R-:W-:Y:S01]  /*56a0*/  FFMA R73, R75, UR14, -R4.reuse ;  /* 0x0000000e4b497c23 */ /* 0x100fe20008000804 */
[----:B------:R-:W-:Y:S01]  /*56b0*/  @!P6 FMUL R35, R35, 0.5 ;  /* 0x3f0000002323e820 */ /* 0x000fe20000400000 */
[----:B------:R-:W1:Y:S01]  /*56c0*/  MUFU.EX2 R37, R37 ;  /* 0x0000002500257308 */ /* 0x000e620000000800 */
[----:B--2---:R-:W-:Y:S01]  /*56d0*/  @!P2 FMUL R36, R36, R36 ;  /* 0x000000242424a220 */ /* 0x004fe20000400000 */
[----:B------:R-:W-:Y:S01]  /*56e0*/  FFMA R75, R78, UR14, -R4 ;  /* 0x0000000e4e4b7c23 */ /* 0x000fe20008000804 */
[----:B------:R-:W-:Y:S01]  /*56f0*/  FFMA R78, R80, UR14, -R31 ;  /* 0x0000000e504e7c23 */ /* 0x000fe2000800081f */
[----:B------:R-:W-:Y:S01]  /*5700*/  FADD R138, R19, R138 ;  /* 0x0000008a138a7221 */ /* 0x000fe20000000000 */
[----:B------:R-:W-:-:S02]  /*5710*/  FADD R136, R136, R137 ;  /* 0x0000008988887221 */ /* 0x000fc40000000000 */
[----:B------:R-:W-:Y:S01]  /*5720*/  @!P3 FMUL R39, R39, 0.5 ;  /* 0x3f0000002727b820 */ /* 0x000fe20000400000 */
[----:B------:R-:W2:Y:S01]  /*5730*/  MUFU.EX2 R35, R35 ;  /* 0x0000002300237308 */ /* 0x000ea20000000800 */
[----:B---3--:R-:W-:Y:S01]  /*5740*/  @!P5 FMUL R38, R38, R38 ;  /* 0x000000262626d220 */ /* 0x008fe20000400000 */
[----:B------:R-:W-:Y:S01]  /*5750*/  FSETP.GEU.AND P5, PT, R41, -126, PT ;  /* 0xc2fc00002900780b */ /* 0x000fe20003fae000 */
[----:B------:R-:W-:-:S05]  /*5760*/  FADD R138, R138, R29 ;  /* 0x0000001d8a8a7221 */ /* 0x000fca0000000000 */
[----:B------:R-:W3:Y:S01]  /*5770*/  MUFU.EX2 R39, R39 ;  /* 0x0000002700277308 */ /* 0x000ee20000000800 */
[----:B-1----:R-:W-:Y:S01]  /*5780*/  @!P4 FMUL R37, R37, R37 ;  /* 0x000000252525c220 */ /* 0x002fe20000400000 */
[----:B------:R-:W-:-:S05]  /*5790*/  FSETP.GEU.AND P4, PT, R140, -126, PT ;  /* 0xc2fc00008c00780b */ /* 0x000fca0003f8e000 */
[----:B------:R-:W-:Y:S01]  /*57a0*/  @!P5 FMUL R41, R41, 0.5 ;  /* 0x3f0000002929d820 */ /* 0x000fe20000400000 */
[----:B--2---:R-:W-:Y:S01]  /*57b0*/  @!P6 FMUL R35, R35, R35 ;  /* 0x000000232323e220 */ /* 0x004fe20000400000 */
[----:B------:R-:W-:-:S04]  /*57c0*/  FSETP.GEU.AND P6, PT, R40, -126, PT ;  /* 0xc2fc00002800780b */ /* 0x000fc80003fce000 */
[----:B------:R-:W1:Y:S02]  /*57d0*/  MUFU.EX2 R41, R41 ;  /* 0x0000002900297308 */ /* 0x000e640000000800 */
[----:B------:R-:W-:Y:S01]  /*57e0*/  @!P4 FMUL R140, R140, 0.5 ;  /* 0x3f0000008c8cc820 */ /* 0x000fe20000400000 */
[----:B---3--:R-:W-:-:S05]  /*57f0*/  @!P3 FMUL R39, R39, R39 ;  /* 0x000000272727b220 */ /* 0x008fca0000400000 */
[----:B------:R2:W3:Y:S01]  /*5800*/  MUFU.EX2 R42, R140 ;  /* 0x0000008c002a7308 */ /* 0x0004e20000000800 */
[----:B------:R-:W-:-:S07]  /*5810*/  @!P6 FMUL R40, R40, 0.5 ;  /* 0x3f0000002828e820 */ /* 0x000fce0000400000 */
[----:B------:R-:W4:Y:S01]  /*5820*/  MUFU.EX2 R40, R40 ;  /* 0x0000002800287308 */ /* 0x000f220000000800 */
[----:B-1----:R-:W-:Y:S01]  /*5830*/  @!P5 FMUL R41, R41, R41 ;  /* 0x000000292929d220 */ /* 0x002fe20000400000 */
[--C-:B--2---:R-:W-:Y:S01]  /*5840*/  FFMA R140, R50, UR14, -R4.reuse ;  /* 0x0000000e328c7c23 */ /* 0x104fe20008000804 */
[----:B------:R-:W-:Y:S01]  /*5850*/  FSETP.GEU.AND P5, PT, R48, -126, PT ;  /* 0xc2fc00003000780b */ /* 0x000fe20003fae000 */
[--C-:B------:R-:W-:Y:S01]  /*5860*/  FFMA R50, R52, UR14, -R31.reuse ;  /* 0x0000000e34327c23 */ /* 0x100fe2000800081f */
[--C-:B------:R-:W-:Y:S01]  /*5870*/  FFMA R52, R55, UR14, -R4.reuse ;  /* 0x0000000e37347c23 */ /* 0x100fe20008000804 */
[----:B------:R-:W-:Y:S02]  /*5880*/  WARPGROUP.DEPBAR.LE gsb0, 0x0 ;  /* 0x00008000000079c5 */ /* 0x000fe40000010000 */
[----:B------:R-:W-:Y:S01]  /*5890*/  IADD3 R24, R10, 0x40, RZ ;  /* 0x000000400a187810 */ /* 0x000fe20007ffe0ff */
[----:B---3--:R-:W-:Y:S01]  /*58a0*/  @!P4 FMUL R42, R42, R42 ;  /* 0x0000002a2a2ac220 */ /* 0x008fe20000400000 */
[----:B------:R-:W-:Y:S01]  /*58b0*/  MOV R25, 0x80000020 ;  /* 0x8000002000197802 */ /* 0x000fe20000000f00 */
[--C-:B------:R-:W-:Y:S01]  /*58c0*/  FFMA R55, R57, UR14, -R31.reuse ;  /* 0x0000000e39377c23 */ /* 0x100fe2000800081f */
[----:B------:R-:W-:Y:S01]  /*58d0*/  R2UR UR6, R24 ;  /* 0x00000000180672ca */ /* 0x000fe200000e0000 */
[--C-:B------:R-:W-:Y:S01]  /*58e0*/  FFMA R57, R59, UR14, -R4.reuse ;  /* 0x0000000e3b397c23 */ /* 0x100fe20008000804 */
[----:B------:R-:W-:Y:S01]  /*58f0*/  R2UR UR7, R25 ;  /* 0x00000000190772ca */ /* 0x000fe200000e0000 */
[--C-:B------:R-:W-:Y:S01]  /*5900*/  FFMA R59, R62, UR14, -R4.reuse ;  /* 0x0000000e3e3b7c23 */ /* 0x100fe20008000804 */
[----:B------:R-:W-:Y:S01]  /*5910*/  F2FP.F16.F32.PACK_AB R24, R32, R11 ;  /* 0x0000000b2018723e */ /* 0x000fe200000000ff */
[----:B----4-:R-:W-:Y:S01]  /*5920*/  @!P6 FMUL R40, R40, R40 ;  /* 0x000000282828e220 */ /* 0x010fe20000400000 */
[----:B------:R-:W-:Y:S01]  /*5930*/  F2FP.F16.F32.PACK_AB R25, R34, R33 ;  /* 0x000000212219723e */ /* 0x000fe200000000ff */
[----:B------:R-:W-:Y:S01]  /*5940*/  @!P5 FMUL R48, R48, 0.5 ;  /* 0x3f0000003030d820 */ /* 0x000fe20000400000 */
[----:B------:R-:W-:Y:S01]  /*5950*/  F2FP.F16.F32.PACK_AB R26, R37, R36 ;  /* 0x00000024251a723e */ /* 0x000fe200000000ff */
[--C-:B------:R-:W-:Y:S01]  /*5960*/  FFMA R62, R64, UR14, -R31.reuse ;  /* 0x0000000e403e7c23 */ /* 0x100fe2000800081f */
[----:B------:R-:W-:Y:S01]  /*5970*/  F2FP.F16.F32.PACK_AB R27, R35, R38 ;  /* 0x00000026231b723e */ /* 0x000fe200000000ff */
[--C-:B------:R-:W-:Y:S01]  /*5980*/  FFMA R64, R66, UR14, -R4.reuse ;  /* 0x0000000e42407c23 */ /* 0x100fe20008000804 */
[----:B------:R-:W-:Y:S01]  /*5990*/  FSETP.GEU.AND P4, PT, R43, -126, PT ;  /* 0xc2fc00002b00780b */ /* 0x000fe20003f8e000 */
[----:B------:R-:W1:Y:S01]  /*59a0*/  MUFU.EX2 R48, R48 ;  /* 0x0000003000307308 */ /* 0x000e620000000800 */
[----:B------:R-:W-:Y:S01]  /*59b0*/  WARPGROUP.ARRIVE ;  /* 0x00000000000079c5 */ /* 0x000fe20000000000 */
[----:B------:R-:W-:Y:S01]  /*59c0*/  FSETP.GEU.AND P6, PT, R46, -126, PT ;  /* 0xc2fc00002e00780b */ /* 0x000fe20003fce000 */
[--C-:B------:R-:W-:Y:S01]  /*59d0*/  FFMA R66, R70, UR14, -R4.reuse ;  /* 0x0000000e46427c23 */ /* 0x100fe20008000804 */
[--C-:B------:R-:W-:Y:S01]  /*59e0*/  FFMA R70, R72, UR14, -R31.reuse ;  /* 0x0000000e48467c23 */ /* 0x100fe2000800081f */
[----:B------:R-:W-:Y:S01]  /*59f0*/  FFMA R72, R74, UR14, -R4 ;  /* 0x0000000e4a487c23 */ /* 0x000fe20008000804 */
[----:B------:R-:W-:Y:S01]  /*5a00*/  FFMA R74, R77, UR14, -R31 ;  /* 0x0000000e4d4a7c23 */ /* 0x000fe2000800081f */
[----:B------:R-:W-:Y:S01]  /*5a10*/  HGMMA.64x96x16.F32 R88, R24, gdesc[UR4].tnspB, R88, gsb0 ;  /* 0x4160000418587df0 */ /* 0x000fe20008000858 */
[----:B------:R-:W-:Y:S01]  /*5a20*/  FADD R11, R138, R11 ;  /* 0x0000000b8a0b7221 */ /* 0x000fe20000000000 */
[----:B------:R-:W-:-:S03]  /*5a30*/  FADD R33, R136, R33 ;  /* 0x0000002188217221 */ /* 0x000fc60000000000 */
[----:B------:R-:W-:Y:S01]  /*5a40*/  @!P4 FMUL R43, R43, 0.5 ;  /* 0x3f0000002b2bc820 */ /* 0x000fe20000400000 */
[----:B------:R-:W-:Y:S01]  /*5a50*/  FADD R11, R11, R32 ;  /* 0x000000200b0b7221 */ /* 0x000fe20000000000 */
[----:B------:R-:W-:Y:S01]  /*5a60*/  FADD R33, R33, R34 ;  /* 0x0000002221217221 */ /* 0x000fe20000000000 */
[----:B------:R-:W-:Y:S01]  /*5a70*/  @!P6 FMUL R46, R46, 0.5 ;  /* 0x3f0000002e2ee820 */ /* 0x000fe20000400000 */
[----:B-1----:R-:W-:Y:S02]  /*5a80*/  @!P5 FMUL R48, R48, R48 ;  /* 0x000000303030d220 */ /* 0x002fe40000400000 */
[----:B------:R-:W1:Y:S01]  /*5a90*/  MUFU.EX2 R43, R43 ;  /* 0x0000002b002b7308 */ /* 0x000e620000000800 */
[----:B------:R-:W-:Y:S01]  /*5aa0*/  FSETP.GEU.AND P5, PT, R53, -126, PT ;  /* 0xc2fc00003500780b */ /* 0x000fe20003fae000 */
[----:B------:R-:W-:Y:S01]  /*5ab0*/  FADD R36, R11, R36 ;  /* 0x000000240b247221 */ /* 0x000fe20000000000 */
[----:B------:R-:W-:Y:S01]  /*5ac0*/  MOV R11, 0x80000020 ;  /* 0x80000020000b7802 */ /* 0x000fe20000000f00 */
[----:B------:R-:W-:-:S02]  /*5ad0*/  FADD R38, R33, R38 ;  /* 0x0000002621267221 */ /* 0x000fc40000000000 */
[----:B------:R-:W-:Y:S02]  /*5ae0*/  FADD R36, R36, R37 ;  /* 0x0000002524247221 */ /* 0x000fe40000000000 */
[----:B------:R-:W2:Y:S01]  /*5af0*/  MUFU.EX2 R46, R46 ;  /* 0x0000002e002e7308 */ /* 0x000ea20000000800 */
[----:B------:R-:W-:-:S05]  /*5b00*/  FADD R35, R38, R35 ;  /* 0x0000002326237221 */ /* 0x000fca0000000000 */
[----:B------:R-:W-:Y:S01]  /*5b10*/  @!P5 FMUL R53, R53, 0.5 ;  /* 0x3f0000003535d820 */ /* 0x000fe20000400000 */
[----:B-1----:R-:W-:Y:S01]  /*5b20*/  @!P4 FMUL R43, R43, R43 ;  /* 0x0000002b2b2bc220 */ /* 0x002fe20000400000 */
[----:B------:R-:W-:-:S04]  /*5b30*/  FSETP.GEU.AND P4, PT, R50, -126, PT ;  /* 0xc2fc00003200780b */ /* 0x000fc80003f8e000 */
[----:B------:R-:W1:Y:S01]  /*5b40*/  MUFU.EX2 R53, R53 ;  /* 0x0000003500357308 */ /* 0x000e620000000800 */
[----:B--2---:R-:W-:Y:S01]  /*5b50*/  @!P6 FMUL R46, R46, R46 ;  /* 0x0000002e2e2ee220 */ /* 0x004fe20000400000 */
[----:B------:R-:W-:-:S07]  /*5b60*/  FSETP.GEU.AND P6, PT, R47, -126, PT ;  /* 0xc2fc00002f00780b */ /* 0x000fce0003fce000 */
[----:B------:R-:W-:-:S06]  /*5b70*/  @!P4 FMUL R50, R50, 0.5 ;  /* 0x3f0000003232c820 */ /* 0x000fcc0000400000 */
[----:B------:R-:W2:Y:S01]  /*5b80*/  MUFU.EX2 R50, R50 ;  /* 0x0000003200327308 */ /* 0x000ea20000000800 */
[----:B-1----:R-:W-:Y:S01]  /*5b90*/  @!P5 FMUL R53, R53, R53 ;  /* 0x000000353535d220 */ /* 0x002fe20000400000 */
[----:B------:R-:W-:Y:S01]  /*5ba0*/  @!P6 FMUL R47, R47, 0.5 ;  /* 0x3f0000002f2fe820 */ /* 0x000fe20000400000 */
[----:B------:R-:W-:-:S05]  /*5bb0*/  FSETP.GEU.AND P5, PT, R56, -126, PT ;  /* 0xc2fc00003800780b */ /* 0x000fca0003fae000 */
[----:B------:R-:W1:Y:S08]  /*5bc0*/  MUFU.EX2 R47, R47 ;  /* 0x0000002f002f7308 */ /* 0x000e700000000800 */
[----:B------:R-:W-:Y:S01]  /*5bd0*/  @!P5 FMUL R56, R56, 0.5 ;  /* 0x3f0000003838d820 */ /* 0x000fe20000400000 */
[----:B--2---:R-:W-:Y:S01]  /*5be0*/  @!P4 FMUL R50, R50, R50 ;  /* 0x000000323232c220 */ /* 0x004fe20000400000 */
[----:B------:R-:W-:-:S04]  /*5bf0*/  FSETP.GEU.AND P4, PT, R57, -126, PT ;  /* 0xc2fc00003900780b */ /* 0x000fc80003f8e000 */
[----:B------:R-:W2:Y:S01]  /*5c00*/  MUFU.EX2 R56, R56 ;  /* 0x0000003800387308 */ /* 0x000ea20000000800 */
[----:B-1----:R-:W-:Y:S01]  /*5c10*/  @!P6 FMUL R47, R47, R47 ;  /* 0x0000002f2f2fe220 */ /* 0x002fe20000400000 */
[----:B------:R-:W-:-:S07]  /*5c20*/  FSETP.GEU.AND P6, PT, R51, -126, PT ;  /* 0xc2fc00003300780b */ /* 0x000fce0003fce000 */
[----:B------:R-:W-:-:S06]  /*5c30*/  @!P4 FMUL R57, R57, 0.5 ;  /* 0x3f0000003939c820 */ /* 0x000fcc0000400000 */
[----:B------:R-:W1:Y:S01]  /*5c40*/  MUFU.EX2 R57, R57 ;  /* 0x0000003900397308 */ /* 0x000e620000000800 */
[----:B------:R-:W-:Y:S01]  /*5c50*/  @!P6 FMUL R51, R51, 0.5 ;  /* 0x3f0000003333e820 */ /* 0x000fe20000400000 */
[----:B--2---:R-:W-:Y:S01]  /*5c60*/  @!P5 FMUL R56, R56, R56 ;  /* 0x000000383838d220 */ /* 0x004fe20000400000 */
[----:B------:R-:W-:-:S05]  /*5c70*/  FSETP.GEU.AND P5, PT, R60, -126, PT ;  /* 0xc2fc00003c00780b */ /* 0x000fca0003fae000 */
[----:B------:R-:W2:Y:S08]  /*5c80*/  MUFU.EX2 R51, R51 ;  /* 0x0000003300337308 */ /* 0x000eb00000000800 */
[----:B------:R-:W-:Y:S01]  /*5c90*/  @!P5 FMUL R60, R60, 0.5 ;  /* 0x3f0000003c3cd820 */ /* 0x000fe20000400000 */
[----:B-1----:R-:W-:Y:S01]  /*5ca0*/  @!P4 FMUL R57, R57, R57 ;  /* 0x000000393939c220 */ /* 0x002fe20000400000 */
[----:B------:R-:W-:-:S04]  /*5cb0*/  FSETP.GEU.AND P4, PT, R62, -126, PT ;  /* 0xc2fc00003e00780b */ /* 0x000fc80003f8e000 */
[----:B------:R-:W1:Y:S01]  /*5cc0*/  MUFU.EX2 R60, R60 ;  /* 0x0000003c003c7308 */ /* 0x000e620000000800 */
[----:B------:R-:W-:Y:S02]  /*5cd0*/  WARPGROUP.DEPBAR.LE gsb0, 0x0 ;  /* 0x00008000000079c5 */ /* 0x000fe40000010000 */
[--C-:B------:R-:W-:Y:S01]  /*5ce0*/  FFMA R26, R44, UR14, -R31.reuse ;  /* 0x0000000e2c1a7c23 */ /* 0x100fe2000800081f */
[----:B------:R-:W-:Y:S01]  /*5cf0*/  FFMA R44, R45, UR14, -R31 ;  /* 0x0000000e2d2c7c23 */ /* 0x000fe2000800081f */
[----:B------:R-:W-:Y:S01]  /*5d00*/  IADD3 R24, R10, 0x80, RZ ;  /* 0x000000800a187810 */ /* 0x000fe20007ffe0ff */
[----:B--2---:R-:W-:Y:S01]  /*5d10*/  @!P6 FMUL R51, R51, R51 ;  /* 0x000000333333e220 */ /* 0x004fe20000400000 */
[----:B------:R-:W-:Y:S02]  /*5d20*/  MOV R25, 0x80000020 ;  /* 0x8000002000197802 */ /* 0x000fe40000000f00 */
[----:B------:R-:W-:Y:S01]  /*5d30*/  @!P4 FMUL R62, R62, 0.5 ;  /* 0x3f0000003e3ec820 */ /* 0x000fe20000400000 */
[----:B------:R-:W-:-:S02]  /*5d40*/  FSETP.GEU.AND P3, PT, R44, -126, PT ;  /* 0xc2fc00002c00780b */ /* 0x000fc40003f6e000 */
[----:B------:R-:W-:Y:S02]  /*5d50*/  FSETP.GEU.AND P2, PT, R26, -126, PT ;  /* 0xc2fc00001a00780b */ /* 0x000fe40003f4e000 */
[----:B------:R-:W-:Y:S01]  /*5d60*/  R2UR UR6, R24 ;  /* 0x00000000180672ca */ /* 0x000fe200000e0000 */
[----:B------:R-:W2:Y:S01]  /*5d70*/  MUFU.EX2 R62, R62 ;  /* 0x0000003e003e7308 */ /* 0x000ea20000000800 */
[----:B------:R-:W-:Y:S01]  /*5d80*/  R2UR UR7, R25 ;  /* 0x00000000190772ca */ /* 0x000fe200000e0000 */
[----:B-1----:R-:W-:Y:S01]  /*5d90*/  @!P5 FMUL R60, R60, R60 ;  /* 0x0000003c3c3cd220 */ /* 0x002fe20000400000 */
[----:B------:R-:W-:Y:S01]  /*5da0*/  F2FP.F16.F32.PACK_AB R24, R42, R39 ;  /* 0x000000272a18723e */ /* 0x000fe200000000ff */
[----:B------:R-:W-:Y:S01]  /*5db0*/  FADD R39, R36, R39 ;  /* 0x0000002724277221 */ /* 0x000fe20000000000 */
[----:B------:R-:W-:Y:S01]  /*5dc0*/  F2FP.F16.F32.PACK_AB R25, R41, R40 ;  /* 0x000000282919723e */ /* 0x000fe200000000ff */
[----:B------:R-:W-:Y:S01]  /*5dd0*/  FADD R40, R35, R40 ;  /* 0x0000002823287221 */ /* 0x000fe20000000000 */
[----:B------:R-:W-:Y:S01]  /*5de0*/  F2FP.F16.F32.PACK_AB R27, R46, R43 ;  /* 0x0000002b2e1b723e */ /* 0x000fe200000000ff */
[----:B------:R-:W-:Y:S01]  /*5df0*/  @!P3 FMUL R44, R44, 0.5 ;  /* 0x3f0000002c2cb820 */ /* 0x000fe20000400000 */
[----:B------:R-:W-:Y:S01]  /*5e00*/  FSETP.GEU.AND P6, PT, R55, -126, PT ;  /* 0xc2fc00003700780b */ /* 0x000fe20003fce000 */
[----:B------:R-:W-:Y:S01]  /*5e10*/  @!P2 FMUL R26, R26, 0.5 ;  /* 0x3f0000001a1aa820 */ /* 0x000fe20000400000 */
[----:B------:R-:W-:Y:S01]  /*5e20*/  FSETP.GEU.AND P5, PT, R64, -126, PT ;  /* 0xc2fc00004000780b */ /* 0x000fe20003fae000 */
[----:B------:R-:W-:Y:S01]  /*5e30*/  FADD R42, R39, R42 ;  /* 0x0000002a272a7221 */ /* 0x000fe20000000000 */
[----:B------:R-:W-:Y:S01]  /*5e40*/  FADD R40, R40, R41 ;  /* 0x0000002928287221 */ /* 0x000fe20000000000 */
[----:B------:R-:W1:Y:S01]  /*5e50*/  MUFU.EX2 R45, R26 ;  /* 0x0000001a002d7308 */ /* 0x000e620000000800 */
[----:B--2---:R-:W-:Y:S01]  /*5e60*/  @!P4 FMUL R62, R62, R62 ;  /* 0x0000003e3e3ec220 */ /* 0x004fe20000400000 */
[----:B------:R-:W-:Y:S01]  /*5e70*/  FSETP.GEU.AND P4, PT, R67, -126, PT ;  /* 0xc2fc00004300780b */ /* 0x000fe20003f8e000 */
[----:B------:R-:W-:-:S05]  /*5e80*/  FADD R43, R40, R43 ;  /* 0x0000002b282b7221 */ /* 0x000fca0000000000 */
[----:B------:R-:W2:Y:S01]  /*5e90*/  MUFU.EX2 R44, R44 ;  /* 0x0000002c002c7308 */ /* 0x000ea20000000800 */
[----:B------:R-:W-:Y:S01]  /*5ea0*/  @!P6 FMUL R55, R55, 0.5 ;  /* 0x3f0000003737e820 */ /* 0x000fe20000400000 */
[----:B------:R-:W-:Y:S01]  /*5eb0*/  @!P5 FMUL R64, R64, 0.5 ;  /* 0x3f0000004040d820 */ /* 0x000fe20000400000 */
[----:B------:R-:W-:-:S05]  /*5ec0*/  FADD R43, R43, R46 ;  /* 0x0000002e2b2b7221 */ /* 0x000fca0000000000 */
[----:B------:R-:W3:Y:S01]  /*5ed0*/  MUFU.EX2 R55, R55 ;  /* 0x0000003700377308 */ /* 0x000ee20000000800 */
[----:B-1----:R-:W-:Y:S01]  /*5ee0*/  @!P2 FMUL R45, R45, R45 ;  /* 0x0000002d2d2da220 */ /* 0x002fe20000400000 */
[----:B------:R-:W-:Y:S01]  /*5ef0*/  FSETP.GEU.AND P2, PT, R140, -126, PT ;  /* 0xc2fc00008c00780b */ /* 0x000fe20003f4e000 */
[----:B------:R-:W-:-:S05]  /*5f00*/  @!P4 FMUL R67, R67, 0.5 ;  /* 0x3f0000004343c820 */ /* 0x000fca0000400000 */
[----:B------:R-:W1:Y:S01]  /*5f10*/  MUFU.EX2 R64, R64 ;  /* 0x0000004000407308 */ /* 0x000e620000000800 */
[----:B--2---:R-:W-:Y:S01]  /*5f20*/  @!P3 FMUL R44, R44, R44 ;  /* 0x0000002c2c2cb220 */ /* 0x004fe20000400000 */
[----:B------:R-:W-:-:S04]  /*5f30*/  FSETP.GEU.AND P3, PT, R49, -126, PT ;  /* 0xc2fc00003100780b */ /* 0x000fc80003f6e000 */
[----:B------:R-:W-:Y:S01]  /*5f40*/  F2FP.F16.F32.PACK_AB R26, R44, R45 ;  /* 0x0000002d2c1a723e */ /* 0x000fe200000000ff */
[----:B------:R-:W-:Y:S01]  /*5f50*/  @!P2 FMUL R140, R140, 0.5 ;  /* 0x3f0000008c8ca820 */ /* 0x000fe20000400000 */
[----:B------:R-:W2:Y:S01]  /*5f60*/  MUFU.EX2 R67, R67 ;  /* 0x0000004300437308 */ /* 0x000ea20000000800 */
[----:B---3--:R-:W-:Y:S01]  /*5f70*/  @!P6 FMUL R55, R55, R55 ;  /* 0x000000373737e220 */ /* 0x008fe20000400000 */
[----:B------:R-:W-:Y:S01]  /*5f80*/  WARPGROUP.ARRIVE ;  /* 0x00000000000079c5 */ /* 0x000fe20000000000 */
[----:B------:R-:W-:Y:S01]  /*5f90*/  FSETP.GEU.AND P6, PT, R59, -126, PT ;  /* 0xc2fc00003b00780b */ /* 0x000fe20003fce000 */
[----:B------:R-:W-:-:S03]  /*5fa0*/  FADD R45, R42, R45 ;  /* 0x0000002d2a2d7221 */ /* 0x000fc60000000000 */
[----:B------:R-:W-:Y:S01]  /*5fb0*/  @!P3 FMUL R49, R49, 0.5 ;  /* 0x3f0000003131b820 */ /* 0x000fe20000400000 */
[----:B------:R-:W-:Y:S01]  /*5fc0*/  HGMMA.64x96x16.F32 R88, R24, gdesc[UR4].tnspB, R88, gsb0 ;  /* 0x4160000418587df0 */ /* 0x000fe20008000858 */
[----:B------:R-:W3:Y:S01]  /*5fd0*/  MUFU.EX2 R140, R140 ;  /* 0x0000008c008c7308 */ /* 0x000ee20000000800 */
[----:B-1----:R-:W-:Y:S01]  /*5fe0*/  @!P5 FMUL R64, R64, R64 ;  /* 0x000000404040d220 */ /* 0x002fe20000400000 */
[----:B------:R-:W-:Y:S01]  /*5ff0*/  FSETP.GEU.AND P5, PT, R69, -126, PT ;  /* 0xc2fc00004500780b */ /* 0x000fe20003fae000 */
[----:B------:R-:W-:-:S04]  /*6000*/  FADD R45, R45, R44 ;  /* 0x0000002c2d2d7221 */ /* 0x000fc80000000000 */
[----:B------:R-:W-:Y:S01]  /*6010*/  @!P6 FMUL R59, R59, 0.5 ;  /* 0x3f0000003b3be820 */ /* 0x000fe20000400000 */
        /* <DEDUP_REMOVED lines=37> */
[----:B--2---:R-:W-:-:S06]  /*6270*/  @!P5 FMUL R72, R72, R72 ;  /* 0x000000484848d220 */ /* 0x004fcc0000400000 */
[----:B------:R-:W-:Y:S01]  /*6280*/  @!P6 FMUL R66, R66, 0.5 ;  /* 0x3f0000004242e820 */ /* 0x000fe20000400000 */
[----:B------:R-:W2:Y:S01]  /*6290*/  MUFU.EX2 R61, R61 ;  /* 0x0000003d003d7308 */ /* 0x000ea20000000800 */
[----:B---3--:R-:W-:-:S07]  /*62a0*/  @!P4 FMUL R78, R78, R78 ;  /* 0x0000004e4e4ec220 */ /* 0x008fce0000400000 */
[----:B------:R-:W3:Y:S01]  /*62b0*/  MUFU.EX2 R66, R66 ;  /* 0x0000004200427308 */ /* 0x000ee20000000800 */
[----:B-1----:R-:W-:Y:S01]  /*62c0*/  @!P2 FMUL R58, R58, R58 ;  /* 0x0000003a3a3aa220 */ /* 0x002fe20000400000 */
[----:B------:R-:W-:Y:S01]  /*62d0*/  FSETP.GEU.AND P2, PT, R68, -126, PT ;  /* 0xc2fc00004400780b */ /* 0x000fe20003f4e000 */
[----:B--2---:R-:W-:Y:S01]  /*62e0*/  @!P3 FMUL R61, R61, R61 ;  /* 0x0000003d3d3db220 */ /* 0x004fe20000400000 */
[----:B------:R-:W-:Y:S01]  /*62f0*/  FSETP.GEU.AND P3, PT, R65, -126, PT ;  /* 0xc2fc00004100780b */ /* 0x000fe20003f6e000 */
[----:B------:R-:W-:Y:S02]  /*6300*/  WARPGROUP.DEPBAR.LE gsb0, 0x0 ;  /* 0x00008000000079c5 */ /* 0x000fe40000010000 */
[----:B------:R-:W-:-:S08]  /*6310*/  IADD3 R24, R10, 0xc0, RZ ;  /* 0x000000c00a187810 */ /* 0x000fd00007ffe0ff */
[----:B------:R-:W-:Y:S01]  /*6320*/  @!P2 FMUL R68, R68, 0.5 ;  /* 0x3f0000004444a820 */ /* 0x000fe20000400000 */
[----:B------:R-:W-:Y:S01]  /*6330*/  MOV R25, 0x80000020 ;  /* 0x8000002000197802 */ /* 0x000fe20000000f00 */
[----:B---3--:R-:W-:Y:S01]  /*6340*/  @!P6 FMUL R66, R66, R66 ;  /* 0x000000424242e220 */ /* 0x008fe20000400000 */
[----:B------:R-:W-:Y:S02]  /*6350*/  R2UR UR6, R24 ;  /* 0x00000000180672ca */ /* 0x000fe400000e0000 */
[----:B------:R-:W-:Y:S01]  /*6360*/  R2UR UR7, R25 ;  /* 0x00000000190772ca */ /* 0x000fe200000e0000 */
[----:B------:R-:W1:Y:S01]  /*6370*/  MUFU.EX2 R68, R68 ;  /* 0x0000004400447308 */ /* 0x000e620000000800 */
[----:B------:R-:W-:Y:S01]  /*6380*/  F2FP.F16.F32.PACK_AB R24, R47, R48 ;  /* 0x000000302f18723e */ /* 0x000fe200000000ff */
[----:B------:R-:W-:Y:S01]  /*6390*/  @!P3 FMUL R65, R65, 0.5 ;  /* 0x3f0000004141b820 */ /* 0x000fe20000400000 */
[----:B------:R-:W-:Y:S01]  /*63a0*/  F2FP.F16.F32.PACK_AB R25, R49, R140 ;  /* 0x0000008c3119723e */ /* 0x000fe200000000ff */
[----:B------:R-:W-:Y:S01]  /*63b0*/  FADD R48, R45, R48 ;  /* 0x000000302d307221 */ /* 0x000fe20000000000 */
[----:B------:R-:W-:Y:S01]  /*63c0*/  F2FP.F16.F32.PACK_AB R26, R53, R50 ;  /* 0x00000032351a723e */ /* 0x000fe200000000ff */
[----:B------:R-:W-:Y:S01]  /*63d0*/  FADD R140, R43, R140 ;  /* 0x0000008c2b8c7221 */ /* 0x000fe20000000000 */
[----:B------:R-:W-:Y:S01]  /*63e0*/  F2FP.F16.F32.PACK_AB R27, R52, R51 ;  /* 0x00000033341b723e */ /* 0x000fe200000000ff */
[----:B------:R-:W2:Y:S01]  /*63f0*/  MUFU.EX2 R65, R65 ;  /* 0x0000004100417308 */ /* 0x000ea20000000800 */
[----:B------:R-:W-:Y:S01]  /*6400*/  FSETP.GEU.AND P6, PT, R71, -126, PT ;  /* 0xc2fc00004700780b */ /* 0x000fe20003fce000 */
[----:B------:R-:W-:Y:S01]  /*6410*/  FADD R47, R48, R47 ;  /* 0x0000002f302f7221 */ /* 0x000fe20000000000 */
[----:B------:R-:W-:Y:S01]  /*6420*/  WARPGROUP.ARRIVE ;  /* 0x00000000000079c5 */ /* 0x000fe20000000000 */
[----:B------:R-:W-:-:S02]  /*6430*/  FADD R140, R140, R49 ;  /* 0x000000318c8c7221 */ /* 0x000fc40000000000 */
[----:B------:R-:W-:Y:S02]  /*6440*/  FADD R50, R47, R50 ;  /* 0x000000322f327221 */ /* 0x000fe40000000000 */
[----:B------:R-:W-:Y:S01]  /*6450*/  FADD R51, R140, R51 ;  /* 0x000000338c337221 */ /* 0x000fe20000000000 */
[----:B------:R-:W-:Y:S01]  /*6460*/  HGMMA.64x96x16.F32 R88, R24, gdesc[UR4].tnspB, R88, gsb0 ;  /* 0x4160000418587df0 */ /* 0x000fe20008000858 */
[----:B-1----:R-:W-:Y:S01]  /*6470*/  @!P2 FMUL R68, R68, R68 ;  /* 0x000000444444a220 */ /* 0x002fe20000400000 */
[----:B------:R-:W-:Y:S01]  /*6480*/  FADD R53, R50, R53 ;  /* 0x0000003532357221 */ /* 0x000fe20000000000 */
[----:B------:R-:W-:Y:S02]  /*6490*/  FADD R51, R51, R52 ;  /* 0x0000003433337221 */ /* 0x000fe40000000000 */
[----:B------:R-:W-:Y:S01]  /*64a0*/  @!P6 FMUL R71, R71, 0.5 ;  /* 0x3f0000004747e820 */ /* 0x000fe20000400000 */
[----:B--2---:R-:W-:Y:S01]  /*64b0*/  @!P3 FMUL R65, R65, R65 ;  /* 0x000000414141b220 */ /* 0x004fe20000400000 */
[----:B------:R-:W-:-:S04]  /*64c0*/  FSETP.GEU.AND P3, PT, R70, -126, PT ;  /* 0xc2fc00004600780b */ /* 0x000fc80003f6e000 */
[----:B------:R-:W1:Y:S09]  /*64d0*/  MUFU.EX2 R71, R71 ;  /* 0x0000004700477308 */ /* 0x000e720000000800 */
[----:B------:R-:W-:-:S06]  /*64e0*/  @!P3 FMUL R70, R70, 0.5 ;  /* 0x3f0000004646b820 */ /* 0x000fcc0000400000 */
[----:B------:R-:W2:Y:S01]  /*64f0*/  MUFU.EX2 R70, R70 ;  /* 0x0000004600467308 */ /* 0x000ea20000000800 */
[----:B-1----:R-:W-:Y:S01]  /*6500*/  @!P6 FMUL R71, R71, R71 ;  /* 0x000000474747e220 */ /* 0x002fe20000400000 */
[----:B------:R-:W-:-:S13]  /*6510*/  FSETP.GEU.AND P6, PT, R75, -126, PT ;  /* 0xc2fc00004b00780b */ /* 0x000fda0003fce000 */
[----:B------:R-:W-:Y:S01]  /*6520*/  @!P6 FMUL R75, R75, 0.5 ;  /* 0x3f0000004b4be820 */ /* 0x000fe20000400000 */
[----:B--2---:R-:W-:Y:S01]  /*6530*/  @!P3 FMUL R70, R70, R70 ;  /* 0x000000464646b220 */ /* 0x004fe20000400000 */
[----:B------:R-:W-:-:S04]  /*6540*/  FSETP.GEU.AND P3, PT, R74, -126, PT ;  /* 0xc2fc00004a00780b */ /* 0x000fc80003f6e000 */
[----:B------:R-:W1:Y:S09]  /*6550*/  MUFU.EX2 R75, R75 ;  /* 0x0000004b004b7308 */ /* 0x000e720000000800 */
[----:B------:R-:W-:-:S06]  /*6560*/  @!P3 FMUL R74, R74, 0.5 ;  /* 0x3f0000004a4ab820 */ /* 0x000fcc0000400000 */
[----:B------:R-:W2:Y:S01]  /*6570*/  MUFU.EX2 R74, R74 ;  /* 0x0000004a004a7308 */ /* 0x000ea20000000800 */
[----:B-1----:R-:W-:Y:S01]  /*6580*/  @!P6 FMUL R75, R75, R75 ;  /* 0x0000004b4b4be220 */ /* 0x002fe20000400000 */
[----:B--2---:R-:W-:Y:S01]  /*6590*/  @!P3 FMUL R74, R74, R74 ;  /* 0x0000004a4a4ab220 */ /* 0x004fe20000400000 */
[----:B------:R-:W-:-:S13]  /*65a0*/  FSETP.GEU.AND P3, PT, R82, -126, PT ;  /* 0xc2fc00005200780b */ /* 0x000fda0003f6e000 */
[----:B------:R-:W-:-:S04]  /*65b0*/  @!P3 FMUL R82, R82, 0.5 ;  /* 0x3f0000005252b820 */ /* 0x000fc80000400000 */
[----:B------:R-:W1:Y:S01]  /*65c0*/  MUFU.EX2 R18, R82 ;  /* 0x0000005200127308 */ /* 0x000e620000000800 */
[----:B------:R-:W-:Y:S02]  /*65d0*/  WARPGROUP.DEPBAR.LE gsb0, 0x0 ;  /* 0x00008000000079c5 */ /* 0x000fe40000010000 */
[----:B------:R-:W-:Y:S02]  /*65e0*/  IADD3 R24, R10, 0x100, RZ ;  /* 0x000001000a187810 */ /* 0x000fe40007ffe0ff */
[----:B------:R-:W-:Y:S02]  /*65f0*/  MOV R25, 0x80000020 ;  /* 0x8000002000197802 */ /* 0x000fe40000000f00 */
[----:B------:R-:W-:Y:S01]  /*6600*/  R2UR UR6, R24 ;  /* 0x00000000180672ca */ /* 0x000fe200000e0000 */
[----:B-1----:R-:W-:Y:S01]  /*6610*/  @!P3 FMUL R18, R18, R18 ;  /* 0x000000121212b220 */ /* 0x002fe20000400000 */
[----:B------:R-:W-:Y:S02]  /*6620*/  R2UR UR7, R25 ;  /* 0x00000000190772ca */ /* 0x000fe400000e0000 */
        /* <DEDUP_REMOVED lines=8> */
[----:B------:R-:W-:Y:S01]  /*66b0*/  FSETP.GEU.AND P3, PT, R23, -126, PT ;  /* 0xc2fc00001700780b */ /* 0x000fe20003f6e000 */
[----:B------:R-:W-:Y:S01]  /*66c0*/  FADD R58, R55, R58 ;  /* 0x0000003a373a7221 */ /* 0x000fe20000000000 */
[----:B------:R-:W-:Y:S01]  /*66d0*/  WARPGROUP.ARRIVE ;  /* 0x00000000000079c5 */ /* 0x000fe20000000000 */
[----:B------:R-:W-:-:S02]  /*66e0*/  FADD R59, R56, R59 ;  /* 0x0000003b383b7221 */ /* 0x000fc40000000000 */
[----:B------:R-:W-:Y:S02]  /*66f0*/  FADD R61, R58, R61 ;  /* 0x0000003d3a3d7221 */ /* 0x000fe40000000000 */
[----:B------:R-:W-:Y:S01]  /*6700*/  FADD R59, R59, R60 ;  /* 0x0000003c3b3b7221 */ /* 0x000fe20000000000 */
[----:B------:R-:W-:Y:S05]  /*6710*/  HGMMA.64x96x16.F32 R88, R24, gdesc[UR4].tnspB, R88, gsb0 ;  /* 0x4160000418587df0 */ /* 0x000fea0008000858 */
[----:B------:R-:W-:-:S06]  /*6720*/  @!P3 FMUL R23, R23, 0.5 ;  /* 0x3f0000001717b820 */ /* 0x000fcc0000400000 */
[----:B------:R-:W1:Y:S02]  /*6730*/  MUFU.EX2 R23, R23 ;  /* 0x0000001700177308 */ /* 0x000e640000000800 */
[----:B-1----:R-:W-:Y:S01]  /*6740*/  @!P3 FMUL R23, R23, R23 ;  /* 0x000000171717b220 */ /* 0x002fe20000400000 */
[----:B------:R-:W-:Y:S02]  /*6750*/  WARPGROUP.DEPBAR.LE gsb0, 0x0 ;  /* 0x00008000000079c5 */ /* 0x000fe40000010000 */
[----:B------:R-:W-:Y:S02]  /*6760*/  IADD3 R24, R10, 0x140, RZ ;  /* 0x000001400a187810 */ /* 0x000fe40007ffe0ff */
[----:B------:R-:W-:Y:S02]  /*6770*/  MOV R25, 0x80000020 ;  /* 0x8000002000197802 */ /* 0x000fe40000000f00 */
[----:B------:R-:W-:Y:S02]  /*6780*/  R2UR UR6, R24 ;  /* 0x00000000180672ca */ /* 0x000fe400000e0000 */
[----:B------:R-:W-:-:S02]  /*6790*/  R2UR UR7, R25 ;  /* 0x00000000190772ca */ /* 0x000fc400000e0000 */
[----:B------:R-:W-:Y:S01]  /*67a0*/  F2FP.F16.F32.PACK_AB R24, R63, R62 ;  /* 0x0000003e3f18723e */ /* 0x000fe200000000ff */
[----:B------:R-:W-:Y:S01]  /*67b0*/  FADD R62, R61, R62 ;  /* 0x0000003e3d3e7221 */ /* 0x000fe20000000000 */
[----:B------:R-:W-:Y:S01]  /*67c0*/  F2FP.F16.F32.PACK_AB R25, R65, R64 ;  /* 0x000000404119723e */ /* 0x000fe200000000ff */
[----:B------:R-:W-:Y:S01]  /*67d0*/  FADD R64, R59, R64 ;  /* 0x000000403b407221 */ /* 0x000fe20000000000 */
[----:B------:R-:W-:Y:S01]  /*67e0*/  F2FP.F16.F32.PACK_AB R26, R67, R68 ;  /* 0x00000044431a723e */ /* 0x000fe200000000ff */
[----:B------:R-:W-:Y:S01]  /*67f0*/  FADD R63, R62, R63 ;  /* 0x0000003f3e3f7221 */ /* 0x000fe20000000000 */
[----:B------:R-:W-:Y:S01]  /*6800*/  F2FP.F16.F32.PACK_AB R27, R69, R66 ;  /* 0x00000042451b723e */ /* 0x000fe200000000ff */
[----:B------:R-:W-:Y:S02]  /*6810*/  FADD R65, R64, R65 ;  /* 0x0000004140417221 */ /* 0x000fe40000000000 */
[----:B------:R-:W-:Y:S01]  /*6820*/  FADD R68, R63, R68 ;  /* 0x000000443f447221 */ /* 0x000fe20000000000 */
[----:B------:R-:W-:Y:S01]  /*6830*/  WARPGROUP.ARRIVE ;  /* 0x00000000000079c5 */ /* 0x000fe20000000000 */
[----:B------:R-:W-:-:S02]  /*6840*/  FADD R66, R65, R66 ;  /* 0x0000004241427221 */ /* 0x000fc40000000000 */
[----:B------:R-:W-:Y:S02]  /*6850*/  FADD R67, R68, R67 ;  /* 0x0000004344437221 */ /* 0x000fe40000000000 */
[----:B------:R-:W-:Y:S01]  /*6860*/  FADD R69, R66, R69 ;  /* 0x0000004542457221 */ /* 0x000fe20000000000 */
[----:B------:R-:W-:Y:S03]  /*6870*/  HGMMA.64x96x16.F32 R88, R24, gdesc[UR4].tnspB, R88, gsb0 ;  /* 0x4160000418587df0 */ /* 0x000fe60008000858 */
[----:B------:R-:W-:Y:S02]  /*6880*/  WARPGROUP.DEPBAR.LE gsb0, 0x0 ;  /* 0x00008000000079c5 */ /* 0x000fe40000010000 */
[--C-:B------:R-:W-:Y:S01]  /*6890*/  FFMA R26, R76, UR14, -R31.reuse ;  /* 0x0000000e4c1a7c23 */ /* 0x100fe2000800081f */
[----:B------:R-:W-:Y:S01]  /*68a0*/  FFMA R76, R79, UR14, -R4 ;  /* 0x0000000e4f4c7c23 */ /* 0x000fe20008000804 */
[----:B------:R-:W-:Y:S01]  /*68b0*/  IADD3 R24, R10, 0x180, RZ ;  /* 0x000001800a187810 */ /* 0x000fe20007ffe0ff */
[--C-:B------:R-:W-:Y:S01]  /*68c0*/  FFMA R79, R81, UR14, -R31.reuse ;  /* 0x0000000e514f7c23 */ /* 0x100fe2000800081f */
[----:B------:R-:W-:Y:S01]  /*68d0*/  MOV R25, 0x80000020 ;  /* 0x8000002000197802 */ /* 0x000fe20000000f00 */
[----:B------:R-:W-:Y:S01]  /*68e0*/  FFMA R31, R85, UR14, -R31 ;  /* 0x0000000e551f7c23 */ /* 0x000fe2000800081f */
[----:B------:R-:W-:-:S02]  /*68f0*/  FSETP.GEU.AND P5, PT, R76, -126, PT ;  /* 0xc2fc00004c00780b */ /* 0x000fc40003fae000 */
[----:B------:R-:W-:Y:S02]  /*6900*/  FSETP.GEU.AND P2, PT, R26, -126, PT ;  /* 0xc2fc00001a00780b */ /* 0x000fe40003f4e000 */
[----:B------:R-:W-:Y:S02]  /*6910*/  R2UR UR6, R24 ;  /* 0x00000000180672ca */ /* 0x000fe400000e0000 */
[----:B------:R-:W-:Y:S02]  /*6920*/  R2UR UR7, R25 ;  /* 0x00000000190772ca */ /* 0x000fe400000e0000 */
[----:B------:R-:W-:Y:S01]  /*6930*/  F2FP.F16.F32.PACK_AB R24, R71, R70 ;  /* 0x000000464718723e */ /* 0x000fe200000000ff */
[----:B------:R-:W-:Y:S01]  /*6940*/  FADD R70, R67, R70 ;  /* 0x0000004643467221 */ /* 0x000fe20000000000 */
[----:B------:R-:W-:Y:S01]  /*6950*/  F2FP.F16.F32.PACK_AB R25, R73, R72 ;  /* 0x000000484919723e */ /* 0x000fe200000000ff */
[----:B------:R-:W-:Y:S01]  /*6960*/  FADD R72, R69, R72 ;  /* 0x0000004845487221 */ /* 0x000fe20000000000 */
[----:B------:R-:W-:Y:S01]  /*6970*/  FSETP.GEU.AND P6, PT, R79, -126, PT ;  /* 0xc2fc00004f00780b */ /* 0x000fe20003fce000 */
[----:B------:R-:W-:Y:S01]  /*6980*/  @!P5 FMUL R76, R76, 0.5 ;  /* 0x3f0000004c4cd820 */ /* 0x000fe20000400000 */
[----:B------:R-:W-:Y:S01]  /*6990*/  FSETP.GEU.AND P4, PT, R31, -126, PT ;  /* 0xc2fc00001f00780b */ /* 0x000fe20003f8e000 */
[----:B------:R-:W-:Y:S01]  /*69a0*/  @!P2 FMUL R26, R26, 0.5 ;  /* 0x3f0000001a1aa820 */ /* 0x000fe20000400000 */
[----:B------:R-:W-:Y:S01]  /*69b0*/  IADD3 R10, R10, 0x1c0, RZ ;  /* 0x000001c00a0a7810 */ /* 0x000fe20007ffe0ff */
[----:B------:R-:W-:Y:S01]  /*69c0*/  FADD R70, R70, R71 ;  /* 0x0000004746467221 */ /* 0x000fe20000000000 */
[----:B------:R-:W-:Y:S01]  /*69d0*/  FADD R72, R72, R73 ;  /* 0x0000004948487221 */ /* 0x000fe20000000000 */
[----:B------:R-:W1:Y:S06]  /*69e0*/  MUFU.EX2 R77, R26 ;  /* 0x0000001a004d7308 */ /* 0x000e6c0000000800 */
[----:B------:R-:W-:-:S02]  /*69f0*/  @!P6 FMUL R79, R79, 0.5 ;  /* 0x3f0000004f4fe820 */ /* 0x000fc40000400000 */
[----:B------:R-:W2:Y:S01]  /*6a00*/  MUFU.EX2 R76, R76 ;  /* 0x0000004c004c7308 */ /* 0x000ea20000000800 */
[----:B------:R-:W-:-:S07]  /*6a10*/  @!P4 FMUL R31, R31, 0.5 ;  /* 0x3f0000001f1fc820 */ /* 0x000fce0000400000 */
[----:B------:R-:W3:Y:S01]  /*6a20*/  MUFU.EX2 R79, R79 ;  /* 0x0000004f004f7308 */ /* 0x000ee20000000800 */
[----:B-1----:R-:W-:Y:S01]  /*6a30*/  @!P2 FMUL R77, R77, R77 ;  /* 0x0000004d4d4da220 */ /* 0x002fe20000400000 */
[----:B------:R-:W-:-:S04]  /*6a40*/  FSETP.GEU.AND P2, PT, R83, -126, PT ;  /* 0xc2fc00005300780b */ /* 0x000fc80003f4e000 */
[----:B------:R-:W-:Y:S01]  /*6a50*/  F2FP.F16.F32.PACK_AB R26, R74, R77 ;  /* 0x0000004d4a1a723e */ /* 0x000fe200000000ff */
[----:B------:R-:W-:Y:S01]  /*6a60*/  FADD R77, R70, R77 ;  /* 0x0000004d464d7221 */ /* 0x000fe20000000000 */
[----:B------:R-:W1:Y:S01]  /*6a70*/  MUFU.EX2 R4, R31 ;  /* 0x0000001f00047308 */ /* 0x000e620000000800 */
[----:B--2---:R-:W-:Y:S01]  /*6a80*/  @!P5 FMUL R76, R76, R76 ;  /* 0x0000004c4c4cd220 */ /* 0x004fe20000400000 */
[----:B------:R-:W-:Y:S01]  /*6a90*/  FSETP.GEU.AND P5, PT, R21, -126, PT ;  /* 0xc2fc00001500780b */ /* 0x000fe20003fae000 */
[----:B------:R-:W-:-:S03]  /*6aa0*/  FADD R77, R77, R74 ;  /* 0x0000004a4d4d7221 */ /* 0x000fc60000000000 */
[----:B------:R-:W-:Y:S01]  /*6ab0*/  F2FP.F16.F32.PACK_AB R27, R76, R75 ;  /* 0x0000004b4c1b723e */ /* 0x000fe200000000ff */
[----:B------:R-:W-:Y:S01]  /*6ac0*/  @!P2 FMUL R83, R83, 0.5 ;  /* 0x3f0000005353a820 */ /* 0x000fe20000400000 */
[----:B------:R-:W-:Y:S01]  /*6ad0*/  FADD R75, R72, R75 ;  /* 0x0000004b484b7221 */ /* 0x000fe20000000000 */
[----:B---3--:R-:W-:Y:S01]  /*6ae0*/  @!P6 FMUL R79, R79, R79 ;  /* 0x0000004f4f4fe220 */ /* 0x008fe20000400000 */
[----:B------:R-:W-:Y:S01]  /*6af0*/  WARPGROUP.ARRIVE ;  /* 0x00000000000079c5 */ /* 0x000fe20000000000 */
[----:B------:R-:W-:Y:S01]  /*6b00*/  FSETP.GEU.AND P6, PT, R22, -126, PT ;  /* 0xc2fc00001600780b */ /* 0x000fe20003fce000 */
[----:B------:R-:W2:Y:S01]  /*6b10*/  MUFU.EX2 R19, R83 ;  /* 0x0000005300137308 */ /* 0x000ea20000000800 */
[----:B------:R-:W-:Y:S02]  /*6b20*/  FADD R75, R75, R76 ;  /* 0x0000004c4b4b7221 */ /* 0x000fe40000000000 */
[----:B------:R-:W-:Y:S01]  /*6b30*/  @!P5 FMUL R21, R21, 0.5 ;  /* 0x3f0000001515d820 */ /* 0x000fe20000400000 */
[----:B------:R-:W-:Y:S01]  /*6b40*/  HGMMA.64x96x16.F32 R88, R24, gdesc[UR4].tnspB, R88, gsb0 ;  /* 0x4160000418587df0 */ /* 0x000fe20008000858 */
[----:B-1----:R-:W-:Y:S01]  /*6b50*/  @!P4 FMUL R4, R4, R4 ;  /* 0x000000040404c220 */ /* 0x002fe20000400000 */
[----:B------:R-:W-:-:S02]  /*6b60*/  R2UR UR6, R10 ;  /* 0x000000000a0672ca */ /* 0x000fc400000e0000 */
[----:B------:R-:W-:Y:S01]  /*6b70*/  R2UR UR7, R11 ;  /* 0x000000000b0772ca */ /* 0x000fe200000e0000 */
[----:B------:R-:W1:Y:S03]  /*6b80*/  MUFU.EX2 R21, R21 ;  /* 0x0000001500157308 */ /* 0x000e660000000800 */
[----:B------:R-:W-:Y:S01]  /*6b90*/  @!P6 FMUL R22, R22, 0.5 ;  /* 0x3f0000001616e820 */ /* 0x000fe20000400000 */
[----:B--2---:R-:W-:-:S05]  /*6ba0*/  @!P2 FMUL R19, R19, R19 ;  /* 0x000000131313a220 */ /* 0x004fca0000400000 */
[----:B------:R-:W2:Y:S01]  /*6bb0*/  MUFU.EX2 R22, R22 ;  /* 0x0000001600167308 */ /* 0x000ea20000000800 */
[----:B------:R-:W-:-:S04]  /*6bc0*/  ISETP.NE.AND P2, PT, R12, 0x4, PT ;  /* 0x000000040c00780c */ /* 0x000fc80003f45270 */
[----:B------:R-:W-:Y:S01]  /*6bd0*/  SEL R12, R12, RZ, P2 ;  /* 0x000000ff0c0c7207 */ /* 0x000fe20001000000 */
[----:B-1----:R-:W-:-:S03]  /*6be0*/  @!P5 FMUL R21, R21, R21 ;  /* 0x000000151515d220 */ /* 0x002fc60000400000 */
[----:B------:R-:W-:-:S04]  /*6bf0*/  LEA R10, R12, R15, 0x3 ;  /* 0x0000000f0c0a7211 */ /* 0x000fc800078e18ff */
[----:B------:R-:W-:Y:S01]  /*6c00*/  PRMT R10, RZ, 0x654, R10 ;  /* 0x00000654ff0a7816 */ /* 0x000fe2000000000a */
[----:B--2---:R-:W-:Y:S01]  /*6c10*/  @!P6 FMUL R22, R22, R22 ;  /* 0x000000161616e220 */ /* 0x004fe20000400000 */
        /* <DEDUP_REMOVED lines=8> */
[----:B------:R-:W-:-:S02]  /*6ca0*/  FADD R11, R18, R19 ;  /* 0x00000013120b7221 */ /* 0x000fc40000000000 */
[----:B------:R-:W-:Y:S01]  /*6cb0*/  FADD R19, R78, R21 ;  /* 0x000000154e137221 */ /* 0x000fe20000000000 */
[----:B------:R-:W-:Y:S01]  /*6cc0*/  WARPGROUP.ARRIVE ;  /* 0x00000000000079c5 */ /* 0x000fe20000000000 */
[----:B------:R-:W-:Y:S02]  /*6cd0*/  FADD R18, R11, R22 ;  /* 0x000000160b127221 */ /* 0x000fe40000000000 */
[----:B------:R-:W-:Y:S02]  /*6ce0*/  FADD R19, R19, R4 ;  /* 0x0000000413137221 */ /* 0x000fe40000000000 */
[----:B------:R-:W-:Y:S01]  /*6cf0*/  FADD R18, R18, R23 ;  /* 0x0000001712127221 */ /* 0x000fe20000000000 */
[----:B------:R-:W-:Y:S03]  /*6d00*/  HGMMA.64x96x16.F32 R88, R24, gdesc[UR4].tnspB, R88, gsb0 ;  /* 0x4160000418587df0 */ /* 0x000fe60008000858 */
[----:B------:R-:W-:-:S02]  /*6d10*/  WARPGROUP.DEPBAR.LE gsb0, 0x0 ;  /* 0x00008000000079c5 */ /* 0x000fc40000010000 */
[----:B------:R1:W-:Y:S01]  /*6d20*/  SYNCS.ARRIVE.TRANS64.RED.A1T0 RZ, [R10+URZ], RZ ;  /* 0x000000ff0aff79a7 */ /* 0x0003e2000810043f */
[----:B------:R-:W-:Y:S05]  /*6d30*/  @P1 BRA `(.L_x_32) ;  /* 0x0000000000d01947 */ /* 0x000fea0003800000 */
[----:B------:R-:W-:Y:S01]  /*6d40*/  ISETP.LT.OR P1, PT, R7, 0x1, !P0 ;  /* 0x000000010700780c */ /* 0x000fe20004721670 */
[----:B------:R-:W-:-:S12]  /*6d50*/  BSSY B0, `(.L_x_33) ;  /* 0x0000031000007945 */ /* 0x000fd80003800000 */
[----:B------:R-:W-:Y:S05]  /*6d60*/  @P1 BRA `(.L_x_34) ;  /* 0x0000000000bc1947 */ /* 0x000fea0003800000 */
[----:B------:R-:W-:Y:S02]  /*6d70*/  LEA R4, R5, R2, 0x3 ;  /* 0x0000000205047211 */ /* 0x000fe400078e18ff */
[----:B------:R-:W-:Y:S02]  /*6d80*/  SHF.L.U32 R11, R6, 0x1f, RZ ;  /* 0x0000001f060b7819 */ /* 0x000fe400000006ff */
[----:B------:R-:W-:Y:S02]  /*6d90*/  ISETP.NE.AND P2, PT, R17, RZ, PT ;  /* 0x000000ff1100720c */ /* 0x000fe40003f45270 */
[----:B------:R-:W2:Y:S02]  /*6da0*/  SYNCS.PHASECHK.TRANS64.TRYWAIT P1, [R4+URZ+0x1b020], R11 ;  /* 0x01b0200b040075a7 */ /* 0x000ea4000802017f */
[----:B--2---:R-:W-:Y:S09]  /*6db0*/  @!P1 BRA `(.L_x_35) ;  /* 0x0000001c00809947 */ /* 0x004ff20003800000 */
.L_x_72:
[----:B------:R-:W-:Y:S05]  /*6dc0*/  @P2 BRA `(.L_x_36) ;  /* 0x0000000000142947 */ /* 0x000fea0003800000 */
[----:B------:R-:W-:Y:S02]  /*6dd0*/  LOP3.LUT P1, RZ, R16, 0x1f, RZ, 0xc0, !PT ;  /* 0x0000001f10ff7812 */ /* 0x000fe4000782c0ff */
[----:B--2---:R-:W-:-:S04]  /*6de0*/  MOV R11, 0x6000 ;  /* 0x00006000000b7802 */ /* 0x004fc80000000f00 */
[----:B------:R3:W-:Y:S07]  /*6df0*/  SYNCS.ARRIVE.TRANS64 RZ, [R4+URZ+0x1b000], R11 ;  /* 0x01b0000b04ff79a7 */ /* 0x0007ee000800003f */
[----:B------:R-:W-:Y:S05]  /*6e00*/  @!P1 BRA `(.L_x_36) ;  /* 0x0000000000049947 */ /* 0x000fea0003800000 */
[----:B------:R-:W-:Y:S01]  /*6e10*/  BPT.TRAP 0x1 ;  /* 0x000000040000795c */ /* 0x000fe20000300000 */
.L_x_36:
[C---:B-1----:R-:W-:Y:S01]  /*6e20*/  IMAD R10, R5.reuse, 0x6000, R2 ;  /* 0x00006000050a7824 */ /* 0x042fe200078e0202 */
        /* <DEDUP_REMOVED lines=9> */
[----:B------:R-:W-:Y:S01]  /*6ec0*/  UMOV UR28, UR36 ;  /* 0x00000024001c7c82 */ /* 0x000fe20008000000 */
[----:B------:R-:W-:Y:S01]  /*6ed0*/  UMOV UR29, UR37 ;  /* 0x00000025001d7c82 */ /* 0x000fe20008000000 */
[----:B------:R-:W-:Y:S01]  /*6ee0*/  UMOV UR18, 0x20 ;  /* 0x0000002000127882 */ /* 0x000fe20000000000 */
[----:B------:R-:W-:Y:S01]  /*6ef0*/  UMOV UR20, UR36 ;  /* 0x0000002400147c82 */ /* 0x000fe20008000000 */
[----:B------:R-:W-:Y:S01]  /*6f00*/  UIADD3 UR25, UR25, 0x1b000, URZ ;  /* 0x0001b00019197890 */ /* 0x000fe2000fffe03f */
[C---:B------:R-:W-:Y:S01]  /*6f10*/  ISETP.NE.AND P1, PT, R5.reuse, 0x4, PT ;  /* 0x000000040500780c */ /* 0x040fe20003f25270 */
[----:B------:R-:W-:Y:S01]  /*6f20*/  USHF.L.U32 UR27, UR27, 0x7, URZ ;  /* 0x000000071b1b7899 */ /* 0x000fe2000800063f */
[----:B------:R-:W-:Y:S01]  /*6f30*/  IADD3 R8, R8, 0x1, RZ ;  /* 0x0000000108087810 */ /* 0x000fe20007ffe0ff */
[----:B------:R-:W-:Y:S01]  /*6f40*/  UIADD3 UR24, UR8, 0x3000, URZ ;  /* 0x0000300008187890 */ /* 0x000fe2000fffe03f */
[----:B--23--:R-:W-:Y:S01]  /*6f50*/  SEL R11, RZ, 0x1, P1 ;  /* 0x00000001ff0b7807 */ /* 0x00cfe20000800000 */
[----:B------:R-:W-:Y:S01]  /*6f60*/  UIADD3 UR16, UR8, 0x5000, URZ ;  /* 0x0000500008107890 */ /* 0x000fe2000fffe03f */
[----:B------:R-:W-:Y:S01]  /*6f70*/  SEL R5, R5, RZ, P1 ;  /* 0x000000ff05057207 */ /* 0x000fe20000800000 */
[----:B------:R-:W-:Y:S01]  /*6f80*/  UIADD3 UR8, UR8, 0x7000, URZ ;  /* 0x0000700008087890 */ /* 0x000fe2000fffe03f */
[----:B------:R-:W-:Y:S01]  /*6f90*/  LOP3.LUT R6, R6, R11, RZ, 0x3c, !PT ;  /* 0x0000000b06067212 */ /* 0x000fe200078e3cff */
[----:B------:R-:W-:Y:S01]  /*6fa0*/  UMOV UR21, UR37 ;  /* 0x0000002500157c82 */ /* 0x000fe20008000000 */
[----:B------:R-:W-:Y:S01]  /*6fb0*/  UMOV UR17, UR25 ;  /* 0x0000001900117c82 */ /* 0x000fe20008000000 */
[----:B------:R-:W-:Y:S01]  /*6fc0*/  UMOV UR19, UR27 ;  /* 0x0000001b00137c82 */ /* 0x000fe20008000000 */
[----:B------:R-:W-:Y:S01]  /*6fd0*/  UMOV UR10, 0x40 ;  /* 0x00000040000a7882 */ /* 0x000fe20000000000 */
[----:B------:R-:W-:Y:S01]  /*6fe0*/  UMOV UR12, UR36 ;  /* 0x00000024000c7c82 */ /* 0x000fe20008000000 */
[----:B------:R-:W-:Y:S01]  /*6ff0*/  UMOV UR13, UR37 ;  /* 0x00000025000d7c82 */ /* 0x000fe20008000000 */
[----:B------:R-:W-:Y:S01]  /*7000*/  UMOV UR9, UR25 ;  /* 0x0000001900097c82 */ /* 0x000fe20008000000 */
[----:B------:R2:W-:Y:S01]  /*7010*/  UTMALDG.4D [UR24], [UR6], desc[UR32] ;  /* 0x00002018060075b4 */ /* 0x0005e20008019000 */
[----:B------:R-:W-:Y:S01]  /*7020*/  UMOV UR11, UR27 ;  /* 0x0000001b000b7c82 */ /* 0x000fe20008000000 */
[----:B------:R2:W-:Y:S01]  /*7030*/  UTMALDG.4D [UR16], [UR6], desc[UR32] ;  /* 0x00002010060075b4 */ /* 0x0005e20008019000 */
[----:B------:R2:W-:Y:S02]  /*7040*/  UTMALDG.4D [UR8], [UR6], desc[UR32] ;  /* 0x00002008060075b4 */ /* 0x0005e40008019000 */
[----:B--2---:R-:W-:Y:S01]  /*7050*/  NOP ;  /* 0x0000000000007918 */ /* 0x004fe20000000000 */
.L_x_34:
[----:B------:R-:W-:Y:S05]  /*7060*/  BSYNC B0 ;  /* 0x0000000000007941 */ /* 0x000fea0003800000 */
.L_x_33:
[----:B------:R-:W-:-:S07]  /*7070*/  IADD3 R7, R7, -0x1, RZ ;  /* 0xffffffff07077810 */ /* 0x000fce0007ffe0ff */
.L_x_32:
[----:B------:R-:W-:Y:S02]  /*7080*/  ISETP.GT.AND P3, PT, R14, 0x2, PT ;  /* 0x000000020e00780c */ /* 0x000fe40003f64270 */
[----:B------:R-:W-:Y:S02]  /*7090*/  IADD3 R13, R13, 0x1, RZ ;  /* 0x000000010d0d7810 */ /* 0x000fe40007ffe0ff */
[----:B------:R-:W-:Y:S02]  /*70a0*/  IADD3 R12, R12, 0x1, RZ ;  /* 0x000000010c0c7810 */ /* 0x000fe40007ffe0ff */
[----:B------:R-:W-:Y:S02]  /*70b0*/  ISETP.NE.AND P1, PT, R13, 0x4, PT ;  /* 0x000000040d00780c */ /* 0x000fe40003f25270 */
[----:B------:R-:W-:Y:S02]  /*70c0*/  ISETP.NE.AND P2, PT, R12, 0x4, PT ;  /* 0x000000040c00780c */ /* 0x000fe40003f45270 */
[----:B------:R-:W-:-:S02]  /*70d0*/  SEL R11, RZ, 0x1, P1 ;  /* 0x00000001ff0b7807 */ /* 0x000fc40000800000 */
[----:B------:R-:W-:Y:S02]  /*70e0*/  IADD3 R14, R14, -0x1, RZ ;  /* 0xffffffff0e0e7810 */ /* 0x000fe40007ffe0ff */
[----:B------:R-:W-:Y:S02]  /*70f0*/  LOP3.LUT R4, R20, R11, RZ, 0x3c, !PT ;  /* 0x0000000b14047212 */ /* 0x000fe400078e3cff */
[----:B------:R-:W-:Y:S02]  /*7100*/  MOV R21, R3 ;  /* 0x0000000300157202 */ /* 0x000fe40000000f00 */
[----:B------:R-:W-:Y:S02]  /*7110*/  MOV R11, R0 ;  /* 0x00000000000b7202 */ /* 0x000fe40000000f00 */
[----:B------:R-:W-:Y:S02]  /*7120*/  SEL R13, R13, RZ, P1 ;  /* 0x000000ff0d0d7207 */ /* 0x000fe40000800000 */
[----:B------:R-:W-:Y:S01]  /*7130*/  SEL R12, R12, RZ, P2 ;  /* 0x000000ff0c0c7207 */ /* 0x000fe20001000000 */
[----:B------:R-:W-:Y:S06]  /*7140*/  @P3 BRA `(.L_x_37) ;  /* 0xffffffcc008c3947 */ /* 0x000fec000383ffff */
.L_x_24:
[----:B------:R-:W-:Y:S05]  /*7150*/  WARPSYNC.ALL ;  /* 0x0000000000007948 */ /* 0x000fea0003800000 */
[----:B------:R-:W2:Y:S01]  /*7160*/  SHFL.BFLY PT, R4, R19, 0x1, 0x1f ;  /* 0x0c201f0013047f89 */ /* 0x000ea200000e0000 */
[----:B------:R-:W-:Y:S01]  /*7170*/  BSSY B0, `(.L_x_38) ;  /* 0x0000024000007945 */ /* 0x000fe20003800000 */
[----:B------:R-:W-:Y:S02]  /*7180*/  MOV R9, 0x7f800000 ;  /* 0x7f80000000097802 */ /* 0x000fe40000000f00 */
[----:B------:R-:W3:Y:S01]  /*7190*/  SHFL.BFLY PT, R5, R18, 0x1, 0x1f ;  /* 0x0c201f0012057f89 */ /* 0x000ee200000e0000 */
[----:B------:R-:W-:-:S02]  /*71a0*/  MOV R8, 0x3f800000 ;  /* 0x3f80000000087802 */ /* 0x000fc40000000f00 */
[----:B------:R-:W-:Y:S01]  /*71b0*/  MOV R11, 0x7f800000 ;  /* 0x7f800000000b7802 */ /* 0x000fe20000000f00 */
[----:B--2---:R-:W-:Y:S01]  /*71c0*/  FADD R4, R4, R19 ;  /* 0x0000001304047221 */ /* 0x004fe20000000000 */
[----:B---3--:R-:W-:-:S04]  /*71d0*/  FADD R20, R5, R18 ;  /* 0x0000001205147221 */ /* 0x008fc80000000000 */
[----:B------:R-:W2:Y:S01]  /*71e0*/  SHFL.BFLY PT, R7, R4, 0x2, 0x1f ;  /* 0x0c401f0004077f89 */ /* 0x000ea200000e0000 */
[----:B------:R-:W-:-:S03]  /*71f0*/  MOV R5, 0x3f800000 ;  /* 0x3f80000000057802 */ /* 0x000fc60000000f00 */
[----:B------:R-:W3:Y:S01]  /*7200*/  SHFL.BFLY PT, R21, R20, 0x2, 0x1f ;  /* 0x0c401f0014157f89 */ /* 0x000ee200000e0000 */
[C---:B--2---:R-:W-:Y:S01]  /*7210*/  FSETP.NE.AND P0, PT, R4.reuse, -R7, PT ;  /* 0x800000070400720b */ /* 0x044fe20003f05000 */
[----:B------:R-:W-:Y:S01]  /*7220*/  FADD R6, R4, R7 ;  /* 0x0000000704067221 */ /* 0x000fe20000000000 */
[----:B---3--:R-:W-:-:S11]  /*7230*/  FADD R7, R20, R21 ;  /* 0x0000001514077221 */ /* 0x008fd60000000000 */
[----:B------:R-:W-:Y:S05]  /*7240*/  @!P0 BRA `(.L_x_39) ;  /* 0x0000000000588947 */ /* 0x000fea0003800000 */
[----:B------:R-:W-:Y:S01]  /*7250*/  IADD3 R4, R6, 0x1800000, RZ ;  /* 0x0180000006047810 */ /* 0x000fe20007ffe0ff */
[----:B------:R-:W-:Y:S03]  /*7260*/  BSSY B1, `(.L_x_40) ;  /* 0x000000d000017945 */ /* 0x000fe60003800000 */
[----:B------:R-:W-:-:S04]  /*7270*/  LOP3.LUT R4, R4, 0x7f800000, RZ, 0xc0, !PT ;  /* 0x7f80000004047812 */ /* 0x000fc800078ec0ff */
[----:B------:R-:W-:-:S13]  /*7280*/  ISETP.GT.U32.AND P0, PT, R4, 0x1ffffff, PT ;  /* 0x01ffffff0400780c */ /* 0x000fda0003f04070 */
[----:B------:R-:W-:Y:S05]  /*7290*/  @P0 BRA `(.L_x_41) ;  /* 0x0000000000140947 */ /* 0x000fea0003800000 */
[----:B------:R-:W-:Y:S02]  /*72a0*/  MOV R5, R6 ;  /* 0x0000000600057202 */ /* 0x000fe40000000f00 */
[----:B------:R-:W-:-:S07]  /*72b0*/  MOV R14, 0x72d0 ;  /* 0x000072d0000e7802 */ /* 0x000fce0000000f00 */
[----:B-1----:R-:W-:Y:S05]  /*72c0*/  CALL.REL.NOINC `($__internal_0_$__cuda_sm20_rcp_rn_f32_slowpath) ;  /* 0x0000001800507944 */ /* 0x002fea0003c00000 */
[----:B------:R-:W-:Y:S01]  /*72d0*/  MOV R5, R10 ;  /* 0x0000000a00057202 */ /* 0x000fe20000000f00 */
[----:B------:R-:W-:Y:S06]  /*72e0*/  BRA `(.L_x_42) ;  /* 0x0000000000107947 */ /* 0x000fec0003800000 */
.L_x_41:
[----:B------:R-:W2:Y:S02]  /*72f0*/  MUFU.RCP R5, R6 ;  /* 0x0000000600057308 */ /* 0x000ea40000001000 */
[----:B--2---:R-:W-:-:S04]  /*7300*/  FFMA R4, R6, R5, -1 ;  /* 0xbf80000006047423 */ /* 0x004fc80000000005 */
[----:B------:R-:W-:-:S04]  /*7310*/  FADD.FTZ R4, -R4, -RZ ;  /* 0x800000ff04047221 */ /* 0x000fc80000010100 */
[----:B------:R-:W-:-:S07]  /*7320*/  FFMA R5, R5, R4, R5 ;  /* 0x0000000405057223 */ /* 0x000fce0000000005 */
.L_x_42:
[----:B------:R-:W-:Y:S05]  /*7330*/  BSYNC B1 ;  /* 0x0000000000017941 */ /* 0x000fea0003800000 */
.L_x_40:
[----:B------:R-:W-:Y:S01]  /*7340*/  FSETP.GEU.AND P0, PT, |R6|, 1.175494350822287508e-38, PT ;  /* 0x008000000600780b */ /* 0x000fe20003f0e200 */
[----:B------:R-:W-:-:S12]  /*7350*/  ULDC UR6, c[0x0][0x600] ;  /* 0x0001800000067ab9 */ /* 0x000fd80000000800 */
[----:B------:R-:W-:-:S04]  /*7360*/  @!P0 FMUL R6, R6, 16777216 ;  /* 0x4b80000006068820 */ /* 0x000fc80000400000 */
[----:B------:R-:W2:Y:S02]  /*7370*/  MUFU.LG2 R4, R6 ;  /* 0x0000000600047308 */ /* 0x000ea40000000c00 */
[----:B--2---:R-:W-:-:S04]  /*7380*/  @!P0 FADD R4, R4, -24 ;  /* 0xc1c0000004048421 */ /* 0x004fc80000000000 */
[----:B------:R-:W-:-:S04]  /*7390*/  FMUL R4, R4, 0.69314718246459960938 ;  /* 0x3f31721804047820 */ /* 0x000fc80000400000 */
[----:B------:R-:W-:-:S07]  /*73a0*/  FFMA R11, R3, UR6, R4 ;  /* 0x00000006030b7c23 */ /* 0x000fce0008000004 */
.L_x_39:
[----:B------:R-:W-:Y:S05]  /*73b0*/  BSYNC B0 ;  /* 0x0000000000007941 */ /* 0x000fea0003800000 */
.L_x_38:
[----:B------:R-:W-:Y:S01]  /*73c0*/  FSETP.NE.AND P0, PT, R20, -R21, PT ;  /* 0x800000151400720b */ /* 0x000fe20003f05000 */
[----:B------:R-:W-:Y:S01]  /*73d0*/  ULDC UR4, c[0x0][0x608] ;  /* 0x0001820000047ab9 */ /* 0x000fe20000000800 */
[----:B------:R-:W-:Y:S01]  /*73e0*/  BSSY B0, `(.L_x_43) ;  /* 0x0000031000007945 */ /* 0x000fe20003800000 */
[----:B------:R-:W-:-:S04]  /*73f0*/  FMUL R5, R5, UR4 ;  /* 0x0000000405057c20 */ /* 0x000fc80008400000 */
        /* <DEDUP_REMOVED lines=24> */
[----:B------:R-:W-:Y:S06]  /*7580*/  @!P0 BRA `(.L_x_44) ;  /* 0x0000000000588947 */ /* 0x000fec0003800000 */
        /* <DEDUP_REMOVED lines=10> */
.L_x_46:
[----:B------:R-:W2:Y:S02]  /*7630*/  MUFU.RCP R8, R7 ;  /* 0x0000000700087308 */ /* 0x000ea40000001000 */
[----:B--2---:R-:W-:-:S04]  /*7640*/  FFMA R3, R7, R8, -1 ;  /* 0xbf80000007037423 */ /* 0x004fc80000000008 */
[----:B------:R-:W-:-:S04]  /*7650*/  FADD.FTZ R3, -R3, -RZ ;  /* 0x800000ff03037221 */ /* 0x000fc80000010100 */
[----:B------:R-:W-:-:S07]  /*7660*/  FFMA R8, R8, R3, R8 ;  /* 0x0000000308087223 */ /* 0x000fce0000000008 */
.L_x_47:
[----:B------:R-:W-:Y:S05]  /*7670*/  BSYNC B1 ;  /* 0x0000000000017941 */ /* 0x000fea0003800000 */
.L_x_45:
[----:B------:R-:W-:Y:S01]  /*7680*/  FSETP.GEU.AND P0, PT, |R7|, 1.175494350822287508e-38, PT ;  /* 0x008000000700780b */ /* 0x000fe20003f0e200 */
[----:B------:R-:W-:-:S12]  /*7690*/  ULDC UR4, c[0x0][0x600] ;  /* 0x0001800000047ab9 */ /* 0x000fd80000000800 */
[----:B------:R-:W-:-:S04]  /*76a0*/  @!P0 FMUL R7, R7, 16777216 ;  /* 0x4b80000007078820 */ /* 0x000fc80000400000 */
[----:B------:R-:W2:Y:S02]  /*76b0*/  MUFU.LG2 R3, R7 ;  /* 0x0000000700037308 */ /* 0x000ea40000000c00 */
[----:B--2---:R-:W-:-:S04]  /*76c0*/  @!P0 FADD R3, R3, -24 ;  /* 0xc1c0000003038421 */ /* 0x004fc80000000000 */
[----:B------:R-:W-:-:S04]  /*76d0*/  FMUL R3, R3, 0.69314718246459960938 ;  /* 0x3f31721803037820 */ /* 0x000fc80000400000 */
[----:B------:R-:W-:-:S07]  /*76e0*/  FFMA R9, R0, UR4, R3 ;  /* 0x0000000400097c23 */ /* 0x000fce0008000003 */
.L_x_44:
[----:B------:R-:W-:Y:S05]  /*76f0*/  BSYNC B0 ;  /* 0x0000000000007941 */ /* 0x000fea0003800000 */
.L_x_43:
[C---:B------:R-:W-:Y:S01]  /*7700*/  LOP3.LUT P0, RZ, R16.reuse, 0x3, RZ, 0xc0, !PT ;  /* 0x0000000310ff7812 */ /* 0x040fe2000780c0ff */
[----:B------:R-:W-:Y:S01]  /*7710*/  ULDC UR4, c[0x0][0x608] ;  /* 0x0001820000047ab9 */ /* 0x000fe20000000800 */
[----:B------:R-:W-:Y:S01]  /*7720*/  LOP3.LUT R0, R16, 0x60, RZ, 0xc0, !PT ;  /* 0x0000006010007812 */ /* 0x000fe200078ec0ff */
[----:B------:R-:W-:Y:S01]  /*7730*/  ULDC.64 UR8, c[0x0][0x208] ;  /* 0x0000820000087ab9 */ /* 0x000fe20000000a00 */
[----:B------:R-:W-:Y:S01]  /*7740*/  FMUL R8, R8, UR4 ;  /* 0x0000000408087c20 */ /* 0x000fe20008400000 */
[----:B------:R-:W-:Y:S01]  /*7750*/  BSSY B0, `(.L_x_48) ;  /* 0x0000018000007945 */ /* 0x000fe20003800000 */
[----:B------:R-:W-:-:S07]  /*7760*/  SHF.R.U32.HI R18, RZ, 0x5, R0 ;  /* 0x00000005ff127819 */ /* 0x000fce0000011600 */
[----:B------:R-:W-:Y:S05]  /*7770*/  @P0 BRA `(.L_x_49) ;  /* 0x0000000000540947 */ /* 0x000fea0003800000 */
[----:B------:R-:W2:Y:S01]  /*7780*/  S2UR UR4, SR_CTAID.X ;  /* 0x00000000000479c3 */ /* 0x000ea20000002500 */
[----:B------:R-:W-:Y:S02]  /*7790*/  SHF.R.U32.HI R0, RZ, 0x2, R16 ;  /* 0x00000002ff007819 */ /* 0x000fe40000011610 */
[----:B------:R-:W-:Y:S02]  /*77a0*/  SHF.L.U32 R3, R18, 0x4, RZ ;  /* 0x0000000412037819 */ /* 0x000fe400000006ff */
[----:B------:R-:W-:-:S04]  /*77b0*/  LOP3.LUT R0, R0, 0x7, RZ, 0xc0, !PT ;  /* 0x0000000700007812 */ /* 0x000fc800078ec0ff */
[----:B------:R-:W-:Y:S01]  /*77c0*/  LOP3.LUT R0, R3, 0xfffffff0, R0, 0xe2, !PT ;  /* 0xfffffff003007812 */ /* 0x000fe200078ee200 */
[----:B--2---:R-:W-:-:S03]  /*77d0*/  USHF.L.U32 UR6, UR4, 0x6, URZ ;  /* 0x0000000604067899 */ /* 0x004fc6000800063f */
[----:B------:R-:W-:Y:S02]  /*77e0*/  ULDC.64 UR4, c[0x0][0x688] ;  /* 0x0001a20000047ab9 */ /* 0x000fe40000000a00 */
[----:B------:R-:W-:Y:S02]  /*77f0*/  UIMAD UR4, UR36, UR4, UR6 ;  /* 0x00000004240472a4 */ /* 0x000fe4000f8e0206 */
[----:B------:R-:W-:Y:S02]  /*7800*/  LOP3.LUT R3, R0, UR6, RZ, 0xfc, !PT ;  /* 0x0000000600037c12 */ /* 0x000fe4000f8efcff */
[----:B------:R-:W-:Y:S02]  /*7810*/  UIMAD UR4, UR37, UR5, UR4 ;  /* 0x00000005250472a4 */ /* 0x000fe4000f8e0204 */
[C---:B------:R-:W-:Y:S01]  /*7820*/  IADD3 R4, R3.reuse, 0x8, RZ ;  /* 0x0000000803047810 */ /* 0x040fe20007ffe0ff */
[----:B------:R-:W-:Y:S02]  /*7830*/  ULDC UR5, c[0x0][0x288] ;  /* 0x0000a20000057ab9 */ /* 0x000fe40000000800 */
[----:B------:R-:W-:-:S02]  /*7840*/  ISETP.GE.U32.AND P0, PT, R3, UR5, PT ;  /* 0x0000000503007c0c */ /* 0x000fc4000bf06070 */
[----:B------:R-:W-:Y:S02]  /*7850*/  IADD3 R0, P2, R0, UR4, RZ ;  /* 0x0000000400007c10 */ /* 0x000fe4000ff5e0ff */
[----:B------:R-:W-:Y:S01]  /*7860*/  ISETP.GE.U32.AND P1, PT, R4, UR5, PT ;  /* 0x0000000504007c0c */ /* 0x000fe2000bf26070 */
[----:B------:R-:W-:Y:S01]  /*7870*/  ULDC.64 UR4, c[0x0][0x680] ;  /* 0x0001a00000047ab9 */ /* 0x000fe20000000a00 */
[----:B------:R-:W-:Y:S02]  /*7880*/  IADD3.X R3, RZ, RZ, RZ, P2, !PT ;  /* 0x000000ffff037210 */ /* 0x000fe400017fe4ff */
[----:B------:R-:W-:-:S04]  /*7890*/  LEA R4, P2, R0, UR4, 0x2 ;  /* 0x0000000400047c11 */ /* 0x000fc8000f8410ff */
[----:B------:R-:W-:-:S05]  /*78a0*/  LEA.HI.X R5, R0, UR5, R3, 0x2, P2 ;  /* 0x0000000500057c11 */ /* 0x000fca00090f1403 */
[----:B------:R2:W-:Y:S04]  /*78b0*/  @!P0 STG.E desc[UR8][R4.64], R11 ;  /* 0x0000000b04008986 */ /* 0x0005e8000c101908 */
[----:B------:R2:W-:Y:S02]  /*78c0*/  @!P1 STG.E desc[UR8][R4.64+0x20], R9 ;  /* 0x0000200904009986 */ /* 0x0005e4000c101908 */
.L_x_49:
[----:B------:R-:W-:Y:S05]  /*78d0*/  BSYNC B0 ;  /* 0x0000000000007941 */ /* 0x000fea0003800000 */
.L_x_48:
[----:B------:R-:W-:Y:S01]  /*78e0*/  ULDC.64 UR4, c[0x0][0x730] ;  /* 0x0001cc0000047ab9 */ /* 0x000fe20000000a00 */
[-C--:B------:R-:W-:Y:S01]  /*78f0*/  FMUL R19, R90, R8.reuse ;  /* 0x000000085a137220 */ /* 0x080fe20000400000 */
[----:B------:R-:W-:Y:S01]  /*7900*/  ISETP.NE.U32.AND P0, PT, RZ, UR4, PT ;  /* 0x00000004ff007c0c */ /* 0x000fe2000bf05070 */
[-C--:B------:R-:W-:Y:S01]  /*7910*/  FMUL R91, R91, R8.reuse ;  /* 0x000000085b5b7220 */ /* 0x080fe20000400000 */
[-C--:B------:R-:W-:Y:S01]  /*7920*/  FMUL R23, R94, R8.reuse ;  /* 0x000000085e177220 */ /* 0x080fe20000400000 */
[-C--:B------:R-:W-:Y:S01]  /*7930*/  FMUL R95, R95, R8.reuse ;  /* 0x000000085f5f7220 */ /* 0x080fe20000400000 */
[----:B------:R-:W-:Y:S01]  /*7940*/  ISETP.NE.AND.EX P0, PT, RZ, UR5, PT, P0 ;  /* 0x00000005ff007c0c */ /* 0x000fe2000bf05300 */
        /* <DEDUP_REMOVED lines=20> */
[----:B------:R-:W-:Y:S06]  /*7a90*/  @P0 BRA `(.L_x_50) ;  /* 0x0000000000200947 */ /* 0x000fec0003800000 */
[----:B------:R-:W-:Y:S02]  /*7aa0*/  ULDC.64 UR4, c[0x0][0x728] ;  /* 0x0001ca0000047ab9 */ /* 0x000fe40000000a00 */
[----:B------:R-:W-:-:S04]  /*7ab0*/  ISETP.NE.U32.AND P0, PT, RZ, UR4, PT ;  /* 0x00000004ff007c0c */ /* 0x000fc8000bf05070 */
[----:B------:R-:W-:-:S13]  /*7ac0*/  ISETP.NE.AND.EX P0, PT, RZ, UR5, PT, P0 ;  /* 0x00000005ff007c0c */ /* 0x000fda000bf05300 */
[----:B------:R-:W-:Y:S05]  /*7ad0*/  @!P0 BRA `(.L_x_51) ;  /* 0x00000000000c8947 */ /* 0x000fea0003800000 */
[----:B--2---:R-:W2:Y:S02]  /*7ae0*/  LDC.64 R4, c[0x0][0x728] ;  /* 0x0001ca00ff047b82 */ /* 0x004ea40000000a00 */
[----:B--2---:R3:W5:Y:S01]  /*7af0*/  LDG.E R4, desc[UR8][R4.64] ;  /* 0x0000000804047981 */ /* 0x004762000c1e1900 */
[----:B------:R-:W-:Y:S05]  /*7b00*/  BRA `(.L_x_50) ;  /* 0x0000000000047947 */ /* 0x000fea0003800000 */
.L_x_51:
[----:B--2---:R-:W4:Y:S02]  /*7b10*/  LDC R4, c[0x0][0x720] ;  /* 0x0001c800ff047b82 */ /* 0x004f240000000800 */
.L_x_50:
[----:B------:R-:W-:Y:S02]  /*7b20*/  MOV R0, RZ ;  /* 0x000000ff00007202 */ /* 0x000fe40000000f00 */
[----:B----45:R-:W-:Y:S02]  /*7b30*/  MOV R28, R4 ;  /* 0x00000004001c7202 */ /* 0x030fe40000000f00 */
[----:B------:R-:W-:-:S13]  /*7b40*/  LOP3.LUT P0, RZ, R0, 0x1bf, RZ, 0xc0, !PT ;  /* 0x000001bf00ff7812 */ /* 0x000fda000780c0ff */
[----:B------:R-:W-:Y:S05]  /*7b50*/  @!P0 BRA `(.L_x_52) ;  /* 0x0000000000408947 */ /* 0x000fea0003800000 */
[----:B------:R-:W-:Y:S01]  /*7b60*/  MOV R0, 0x0 ;  /* 0x0000000000007802 */ /* 0x000fe20000000f00 */
[----:B------:R-:W-:Y:S01]  /*7b70*/  ULDC.64 UR4, c[0x4][0x70] ;  /* 0x01001c0000047ab9 */ /* 0x000fe20000000a00 */
[----:B------:R-:W-:Y:S01]  /*7b80*/  ULDC.64 UR6, c[0x4][0x8] ;  /* 0x0100020000067ab9 */ /* 0x000fe20000000a00 */
[----:B--2---:R-:W-:Y:S01]  /*7b90*/  MOV R4, UR4 ;  /* 0x0000000400047c02 */ /* 0x004fe20008000f00 */
[----:B------:R2:W4:Y:S01]  /*7ba0*/  LDC.64 R14, c[0x4][R0] ;  /* 0x01000000000e7b82 */ /* 0x0005220000000a00 */
[----:B---3--:R-:W-:Y:S01]  /*7bb0*/  MOV R5, UR5 ;  /* 0x0000000500057c02 */ /* 0x008fe20008000f00 */
[----:B------:R-:W-:Y:S01]  /*7bc0*/  ULDC.64 UR4, c[0x4][0x78] ;  /* 0x01001e0000047ab9 */ /* 0x000fe20000000a00 */
[----:B-1----:R-:W-:Y:S02]  /*7bd0*/  MOV R10, UR6 ;  /* 0x00000006000a7c02 */ /* 0x002fe40008000f00 */
[----:B------:R-:W-:Y:S02]  /*7be0*/  MOV R6, UR4 ;  /* 0x0000000400067c02 */ /* 0x000fe40008000f00 */
[----:B------:R-:W-:-:S02]  /*7bf0*/  MOV R7, UR5 ;  /* 0x0000000500077c02 */ /* 0x000fc40008000f00 */
[----:B------:R-:W-:Y:S02]  /*7c00*/  MOV R11, UR7 ;  /* 0x00000007000b7c02 */ /* 0x000fe40008000f00 */
[----:B------:R-:W-:Y:S02]  /*7c10*/  MOV R8, 0x70 ;  /* 0x0000007000087802 */ /* 0x000fe40000000f00 */
[----:B------:R-:W-:Y:S02]  /*7c20*/  MOV R12, 0x1 ;  /* 0x00000001000c7802 */ /* 0x000fe40000000f00 */
[----:B--2---:R-:W-:-:S07]  /*7c30*/  MOV R13, RZ ;  /* 0x000000ff000d7202 */ /* 0x004fce0000000f00 */
[----:B------:R-:W-:-:S07]  /*7c40*/  LEPC R20, `(.L_x_52) ;  /* 0x000000001014794e */ /* 0x000fce0000000000 */
[----:B----4-:R-:W-:Y:S05]  /*7c50*/  CALL.ABS.NOINC R14 ;  /* 0x000000000e007343 */ /* 0x010fea0003c00000 */
.L_x_52:
        /* <DEDUP_REMOVED lines=9> */
[----:B------:R-:W-:Y:S02]  /*7cf0*/  MOV R6, UR6 ;  /* 0x0000000600067c02 */ /* 0x000fe40008000f00 */
[----:B------:R-:W-:Y:S02]  /*7d00*/  MOV R7, UR7 ;  /* 0x0000000700077c02 */ /* 0x000fe40008000f00 */
[----:B-1----:R-:W-:-:S02]  /*7d10*/  MOV R10, UR4 ;  /* 0x00000004000a7c02 */ /* 0x002fc40008000f00 */
[----:B------:R-:W-:Y:S02]  /*7d20*/  MOV R11, UR5 ;  /* 0x00000005000b7c02 */ /* 0x000fe40008000f00 */
[----:B------:R-:W-:Y:S02]  /*7d30*/  MOV R8, 0x70 ;  /* 0x0000007000087802 */ /* 0x000fe40000000f00 */
[----:B------:R-:W-:Y:S02]  /*7d40*/  MOV R12, 0x1 ;  /* 0x00000001000c7802 */ /* 0x000fe40000000f00 */
[----:B--2---:R-:W-:-:S07]  /*7d50*/  MOV R13, RZ ;  /* 0x000000ff000d7202 */ /* 0x004fce0000000f00 */
[----:B------:R-:W-:-:S07]  /*7d60*/  LEPC R20, `(.L_x_53) ;  /* 0x000000001014794e */ /* 0x000fce0000000000 */
[----:B----4-:R-:W-:Y:S05]  /*7d70*/  CALL.ABS.NOINC R14 ;  /* 0x000000000e007343 */ /* 0x010fea0003c00000 */
.L_x_53:
[----:B------:R-:W-:Y:S01]  /*7d80*/  ULDC.64 UR4, c[0x0][0x730] ;  /* 0x0001cc0000047ab9 */ /* 0x000fe20000000a00 */
[----:B------:R-:W-:Y:S02]  /*7d90*/  SHF.L.U32 R0, R16, 0x5, RZ ;  /* 0x0000000510007819 */ /* 0x000fe400000006ff */
[----:B------:R-:W-:Y:S02]  /*7da0*/  ISETP.NE.U32.AND P0, PT, RZ, UR4, PT ;  /* 0x00000004ff007c0c */ /* 0x000fe4000bf05070 */
[----:B--2---:R-:W-:Y:S02]  /*7db0*/  SHF.R.U32.HI R4, RZ, 0x1, R16 ;  /* 0x00000001ff047819 */ /* 0x004fe40000011610 */
[----:B------:R-:W-:Y:S02]  /*7dc0*/  ISETP.NE.AND.EX P0, PT, RZ, UR5, PT, P0 ;  /* 0x00000005ff007c0c */ /* 0x000fe4000bf05300 */
[C---:B------:R-:W-:Y:S02]  /*7dd0*/  LOP3.LUT R3, R0.reuse, 0xc0, RZ, 0xc0, !PT ;  /* 0x000000c000037812 */ /* 0x040fe400078ec0ff */
[----:B---3--:R-:W-:-:S02]  /*7de0*/  LOP3.LUT R5, R0, 0x20, RZ, 0xc0, !PT ;  /* 0x0000002000057812 */ /* 0x008fc400078ec0ff */
[----:B------:R-:W-:Y:S02]  /*7df0*/  LOP3.LUT R3, R3, 0x8, R4, 0xf8, !PT ;  /* 0x0000000803037812 */ /* 0x000fe400078ef804 */
[----:B------:R-:W-:Y:S02]  /*7e00*/  SHF.L.U32 R4, R16, 0x2, RZ ;  /* 0x0000000210047819 */ /* 0x000fe400000006ff */
[----:B------:R-:W-:Y:S02]  /*7e10*/  IADD3 R17, R17, 0x1f, RZ ;  /* 0x0000001f11117810 */ /* 0x000fe40007ffe0ff */
[----:B------:R-:W-:Y:S01]  /*7e20*/  LEA R5, R18, R5, 0x9 ;  /* 0x0000000512057211 */ /* 0x000fe200078e48ff */
[----:B------:R-:W2:Y:S01]  /*7e30*/  @P0 LDC R28, c[0x0][0x720] ;  /* 0x0001c800ff1c0b82 */ /* 0x000ea20000000800 */
[----:B------:R-:W-:Y:S02]  /*7e40*/  LOP3.LUT R3, R3, 0x18, R4, 0x78, !PT ;  /* 0x0000001803037812 */ /* 0x000fe400078e7804 */
[----:B------:R-:W-:-:S02]  /*7e50*/  LOP3.LUT R0, R0, 0x100, RZ, 0xc0, !PT ;  /* 0x0000010000007812 */ /* 0x000fc400078ec0ff */
[----:B------:R-:W-:Y:S02]  /*7e60*/  ISETP.GT.U32.AND P1, PT, R17, 0x3e, PT ;  /* 0x0000003e1100780c */ /* 0x000fe40003f24070 */
[----:B------:R-:W-:Y:S02]  /*7e70*/  IADD3 R3, R3, R5, R0 ;  /* 0x0000000503037210 */ /* 0x000fe40007ffe000 */
[----:B------:R-:W-:Y:S02]  /*7e80*/  LOP3.LUT P0, RZ, R16, 0x4, RZ, 0xc0, !PT ;  /* 0x0000000410ff7812 */ /* 0x000fe4000780c0ff */
[----:B------:R-:W-:Y:S01]  /*7e90*/  LEA R3, R3, R2, 0x1 ;  /* 0x0000000203037211 */ /* 0x000fe200078e08ff */
[-C--:B--2---:R-:W-:Y:S01]  /*7ea0*/  FMUL R5, R19, R28.reuse ;  /* 0x0000001c13057220 */ /* 0x084fe20000400000 */
[-C--:B------:R-:W-:Y:S01]  /*7eb0*/  FMUL R0, R91, R28.reuse ;  /* 0x0000001c5b007220 */ /* 0x080fe20000400000 */
[-C--:B------:R-:W-:Y:S01]  /*7ec0*/  FMUL R7, R23, R28.reuse ;  /* 0x0000001c17077220 */ /* 0x080fe20000400000 */
[-C--:B------:R-:W-:Y:S01]  /*7ed0*/  FMUL R8, R95, R28.reuse ;  /* 0x0000001c5f087220 */ /* 0x080fe20000400000 */
[-C--:B------:R-:W-:Y:S01]  /*7ee0*/  FMUL R9, R25, R28.reuse ;  /* 0x0000001c19097220 */ /* 0x080fe20000400000 */
[-C--:B-1----:R-:W-:Y:S01]  /*7ef0*/  FMUL R10, R99, R28.reuse ;  /* 0x0000001c630a7220 */ /* 0x082fe20000400000 */
        /* <DEDUP_REMOVED lines=10> */
[----:B------:R-:W-:Y:S01]  /*7fa0*/  F2FP.F16.F32.PACK_AB R5, R0, R5 ;  /* 0x000000050005723e */ /* 0x000fe200000000ff */
[-C--:B------:R-:W-:Y:S01]  /*7fb0*/  FMUL R105, R105, R28.reuse ;  /* 0x0000001c69697220 */ /* 0x080fe20000400000 */
[----:B------:R-:W-:Y:S01]  /*7fc0*/  MOV R0, 0x10 ;  /* 0x0000001000007802 */ /* 0x000fe20000000f00 */
        /* <DEDUP_REMOVED lines=31> */
[----:B------:R-:W-:Y:S01]  /*81c0*/  FMUL R28, R43, R28 ;  /* 0x0000001c2b1c7220 */ /* 0x000fe20000400000 */
[----:B------:R-:W-:-:S02]  /*81d0*/  F2FP.F16.F32.PACK_AB R9, R10, R9 ;  /* 0x000000090a09723e */ /* 0x000fc400000000ff */
[----:B------:R-:W-:Y:S02]  /*81e0*/  F2FP.F16.F32.PACK_AB R4, R89, R4 ;  /* 0x000000045904723e */ /* 0x000fe400000000ff */
[----:B------:R-:W-:Y:S02]  /*81f0*/  F2FP.F16.F32.PACK_AB R6, R93, R6 ;  /* 0x000000065d06723e */ /* 0x000fe400000000ff */
[----:B------:R-:W-:Y:S02]  /*8200*/  F2FP.F16.F32.PACK_AB R8, R97, R96 ;  /* 0x000000606108723e */ /* 0x000fe400000000ff */
[----:B------:R-:W-:Y:S02]  /*8210*/  F2FP.F16.F32.PACK_AB R10, R101, R100 ;  /* 0x00000064650a723e */ /* 0x000fe400000000ff */
[----:B------:R-:W-:Y:S02]  /*8220*/  F2FP.F16.F32.PACK_AB R11, R12, R11 ;  /* 0x0000000b0c0b723e */ /* 0x000fe400000000ff */
[----:B------:R-:W-:Y:S01]  /*8230*/  SEL R0, R0, 0xfffffff0, !P0 ;  /* 0xfffffff000007807 */ /* 0x000fe20004000000 */
[----:B------:R-:W-:Y:S06]  /*8240*/  @P1 BRA `(.L_x_54) ;  /* 0x0000000000041947 */ /* 0x000fec0003800000 */
[----:B------:R-:W-:-:S04]  /*8250*/  DEPBAR.LE SB0, 0x1 ;  /* 0x000080400000791a */ /* 0x000fc80000000000 */
.L_x_54:
[----:B------:R-:W-:Y:S05]  /*8260*/  WARPSYNC.ALL ;  /* 0x0000000000007948 */ /* 0x000fea0003800000 */
[----:B------:R-:W-:Y:S01]  /*8270*/  BAR.SYNC.DEFER_BLOCKING 0x1, 0x80 ;  /* 0x0042000000007b1d */ /* 0x000fe20000010000 */
[----:B------:R-:W-:Y:S02]  /*8280*/  LEA R0, R0, R3, 0x1 ;  /* 0x0000000300007211 */ /* 0x000fe400078e08ff */
[----:B------:R-:W-:Y:S02]  /*8290*/  F2FP.F16.F32.PACK_AB R13, R13, R14 ;  /* 0x0000000e0d0d723e */ /* 0x000fe400000000ff */
[----:B------:R-:W-:Y:S01]  /*82a0*/  F2FP.F16.F32.PACK_AB R15, R15, R16 ;  /* 0x000000100f0f723e */ /* 0x000fe200000000ff */
[----:B------:R-:W-:Y:S01]  /*82b0*/  BSSY B0, `(.L_x_55) ;  /* 0x000001d000007945 */ /* 0x000fe20003800000 */
[----:B------:R-:W-:-:S02]  /*82c0*/  F2FP.F16.F32.PACK_AB R17, R17, R18 ;  /* 0x000000121111723e */ /* 0x000fc400000000ff */
[----:B------:R-:W-:Y:S02]  /*82d0*/  F2FP.F16.F32.PACK_AB R12, R105, R104 ;  /* 0x00000068690c723e */ /* 0x000fe400000000ff */
[----:B------:R-:W-:Y:S02]  /*82e0*/  F2FP.F16.F32.PACK_AB R14, R109, R108 ;  /* 0x0000006c6d0e723e */ /* 0x000fe400000000ff */
[----:B------:R-:W-:Y:S02]  /*82f0*/  F2FP.F16.F32.PACK_AB R16, R113, R112 ;  /* 0x000000707110723e */ /* 0x000fe400000000ff */
[----:B------:R-:W-:Y:S02]  /*8300*/  F2FP.F16.F32.PACK_AB R18, R117, R116 ;  /* 0x000000747512723e */ /* 0x000fe400000000ff */
[----:B------:R-:W-:Y:S01]  /*8310*/  F2FP.F16.F32.PACK_AB R19, R19, R20 ;  /* 0x000000141313723e */ /* 0x000fe200000000ff */
[----:B------:R1:W-:Y:S04]  /*8320*/  STSM.16.M88.4 [R3], R4 ;  /* 0x0000000403007844 */ /* 0x0003e80000000200 */
[----:B------:R1:W-:Y:S01]  /*8330*/  STSM.16.M88.4 [R0], R8 ;  /* 0x0000000800007844 */ /* 0x0003e20000000200 */
[----:B------:R-:W-:Y:S01]  /*8340*/  @!PT LDS RZ, [RZ] ;  /* 0x00000000fffff984 */ /* 0x000fe20000000800 */
[----:B------:R-:W-:Y:S01]  /*8350*/  @!PT LDS RZ, [RZ] ;  /* 0x00000000fffff984 */ /* 0x000fe20000000800 */
[----:B------:R-:W-:Y:S01]  /*8360*/  @!PT LDS RZ, [RZ] ;  /* 0x00000000fffff984 */ /* 0x000fe20000000800 */
[----:B------:R-:W-:Y:S01]  /*8370*/  @!PT LDS RZ, [RZ] ;  /* 0x00000000fffff984 */ /* 0x000fe20000000800 */
[----:B------:R2:W-:Y:S06]  /*8380*/  MEMBAR.ALL.CTA ;  /* 0x0000000000007992 */ /* 0x0005ec0000008000 */
[----:B--2---:R-:W2:Y:S02]  /*8390*/  FENCE.VIEW.ASYNC.S ;  /* 0x00000000000073c6 */ /* 0x004ea40000000000 */
[----:B--2---:R-:W-:Y:S06]  /*83a0*/  BAR.SYNC.DEFER_BLOCKING 0x1, 0x80 ;  /* 0x0042000000007b1d */ /* 0x004fec0000010000 */
[----:B------:R-:W-:Y:S05]  /*83b0*/  @P1 BRA `(.L_x_56) ;  /* 0x0000000000301947 */ /* 0x000fea0003800000 */
[----:B------:R-:W2:Y:S01]  /*83c0*/  S2UR UR10, SR_CTAID.X ;  /* 0x00000000000a79c3 */ /* 0x000ea20000002500 */
[----:B------:R-:W-:Y:S01]  /*83d0*/  ULDC.64 UR4, c[0x0][0x198] ;  /* 0x0000660000047ab9 */ /* 0x000fe20000000a00 */
[----:B------:R-:W-:Y:S01]  /*83e0*/  R2UR UR8, R2 ;  /* 0x00000000020872ca */ /* 0x000fe200000e0000 */
[----:B------:R-:W-:Y:S01]  /*83f0*/  UIADD3 UR4, UP0, UR4, 0x670, URZ ;  /* 0x0000067004047890 */ /* 0x000fe2000ff1e03f */
[----:B------:R-:W-:Y:S01]  /*8400*/  UMOV UR9, URZ ;  /* 0x0000003f00097c82 */ /* 0x000fe20008000000 */
[----:B------:R-:W-:Y:S02]  /*8410*/  UMOV UR11, UR36 ;  /* 0x00000024000b7c82 */ /* 0x000fe40008000000 */
[----:B------:R-:W-:Y:S01]  /*8420*/  UIADD3.X UR5, URZ, UR5, URZ, UP0, !UPT ;  /* 0x000000053f057290 */ /* 0x000fe200087fe43f */
[----:B------:R-:W-:Y:S01]  /*8430*/  UMOV UR12, UR37 ;  /* 0x00000025000c7c82 */ /* 0x000fe20008000000 */
[----:B--2---:R-:W-:-:S09]  /*8440*/  USHF.L.U32 UR10, UR10, 0x6, URZ ;  /* 0x000000060a0a7899 */ /* 0x004fd2000800063f */
[----:B------:R2:W-:Y:S01]  /*8450*/  UTMASTG.4D [UR8], [UR4] ;  /* 0x00000008040073b5 */ /* 0x0005e20008018000 */
[----:B------:R0:W-:Y:S01]  /*8460*/  UTMACMDFLUSH ;  /* 0x00000000000079b7 */ /* 0x0001e20000000000 */
[----:B--2---:R-:W-:-:S04]  /*8470*/  DEPBAR.LE SB0, 0x1 ;  /* 0x000080400000791a */ /* 0x004fc80000000000 */
.L_x_56:
[----:B------:R-:W-:Y:S05]  /*8480*/  BSYNC B0 ;  /* 0x0000000000007941 */ /* 0x000fea0003800000 */
.L_x_55:
[----:B------:R-:W-:Y:S01]  /*8490*/  BAR.SYNC.DEFER_BLOCKING 0x1, 0x80 ;  /* 0x0042000000007b1d */ /* 0x000fe20000010000 */
[----:B------:R-:W-:Y:S02]  /*84a0*/  F2FP.F16.F32.PACK_AB R21, R21, R22 ;  /* 0x000000161515723e */ /* 0x000fe400000000ff */
[----:B------:R-:W-:Y:S02]  /*84b0*/  F2FP.F16.F32.PACK_AB R23, R23, R24 ;  /* 0x000000181717723e */ /* 0x000fe400000000ff */
[----:B------:R-:W-:Y:S01]  /*84c0*/  F2FP.F16.F32.PACK_AB R25, R25, R26 ;  /* 0x0000001a1919723e */ /* 0x000fe200000000ff */
[----:B------:R-:W-:Y:S01]  /*84d0*/  BSSY B0, `(.L_x_57) ;  /* 0x000001d000007945 */ /* 0x000fe20003800000 */
[----:B------:R-:W-:Y:S02]  /*84e0*/  F2FP.F16.F32.PACK_AB R20, R121, R120 ;  /* 0x000000787914723e */ /* 0x000fe400000000ff */
[----:B------:R-:W-:Y:S02]  /*84f0*/  F2FP.F16.F32.PACK_AB R22, R125, R124 ;  /* 0x0000007c7d16723e */ /* 0x000fe400000000ff */
[----:B------:R-:W-:-:S02]  /*8500*/  F2FP.F16.F32.PACK_AB R24, R129, R128 ;  /* 0x000000808118723e */ /* 0x000fc400000000ff */
[----:B------:R-:W-:Y:S02]  /*8510*/  F2FP.F16.F32.PACK_AB R26, R133, R132 ;  /* 0x00000084851a723e */ /* 0x000fe400000000ff */
[----:B------:R-:W-:Y:S01]  /*8520*/  F2FP.F16.F32.PACK_AB R27, R27, R28 ;  /* 0x0000001c1b1b723e */ /* 0x000fe200000000ff */
[----:B------:R2:W-:Y:S04]  /*8530*/  STSM.16.M88.4 [R3+0x1000], R12 ;  /* 0x0010000c03007844 */ /* 0x0005e80000000200 */
[----:B------:R2:W-:Y:S01]  /*8540*/  STSM.16.M88.4 [R0+0x1000], R16 ;  /* 0x0010001000007844 */ /* 0x0005e20000000200 */
[----:B------:R-:W-:Y:S01]  /*8550*/  @!PT LDS RZ, [RZ] ;  /* 0x00000000fffff984 */ /* 0x000fe20000000800 */
[----:B------:R-:W-:Y:S01]  /*8560*/  @!PT LDS RZ, [RZ] ;  /* 0x00000000fffff984 */ /* 0x000fe20000000800 */
[----:B------:R-:W-:Y:S01]  /*8570*/  @!PT LDS RZ, [RZ] ;  /* 0x00000000fffff984 */ /* 0x000fe20000000800 */
[----:B------:R-:W-:Y:S01]  /*8580*/  @!PT LDS RZ, [RZ] ;  /* 0x00000000fffff984 */ /* 0x000fe20000000800 */
[----:B------:R3:W-:Y:S06]  /*8590*/  MEMBAR.ALL.CTA ;  /* 0x0000000000007992 */ /* 0x0007ec0000008000 */
[----:B---3--:R-:W3:Y:S02]  /*85a0*/  FENCE.VIEW.ASYNC.S ;  /* 0x00000000000073c6 */ /* 0x008ee40000000000 */
[----:B---3--:R-:W-:Y:S06]  /*85b0*/  BAR.SYNC.DEFER_BLOCKING 0x1, 0x80 ;  /* 0x0042000000007b1d */ /* 0x008fec0000010000 */
[----:B------:R-:W-:Y:S05]  /*85c0*/  @P1 BRA `(.L_x_58) ;  /* 0x0000000000341947 */ /* 0x000fea0003800000 */
[----:B------:R-:W3:Y:S01]  /*85d0*/  S2UR UR10, SR_CTAID.X ;  /* 0x00000000000a79c3 */ /* 0x000ee20000002500 */
[----:B------:R-:W-:Y:S01]  /*85e0*/  R2UR UR8, R2 ;  /* 0x00000000020872ca */ /* 0x000fe200000e0000 */
[----:B------:R-:W-:Y:S01]  /*85f0*/  ULDC.64 UR4, c[0x0][0x198] ;  /* 0x0000660000047ab9 */ /* 0x000fe20000000a00 */
[----:B------:R-:W-:Y:S01]  /*8600*/  UMOV UR9, 0x20 ;  /* 0x0000002000097882 */ /* 0x000fe20000000000 */
[----:B------:R-:W-:Y:S01]  /*8610*/  UIADD3 UR4, UP0, UR4, 0x670, URZ ;  /* 0x0000067004047890 */ /* 0x000fe2000ff1e03f */
[----:B------:R-:W-:Y:S01]  /*8620*/  UMOV UR11, UR36 ;  /* 0x00000024000b7c82 */ /* 0x000fe20008000000 */
[----:B------:R-:W-:Y:S02]  /*8630*/  UMOV UR12, UR37 ;  /* 0x00000025000c7c82 */ /* 0x000fe40008000000 */
[----:B------:R-:W-:-:S06]  /*8640*/  UIADD3.X UR5, URZ, UR5, URZ, UP0, !UPT ;  /* 0x000000053f057290 */ /* 0x000fcc00087fe43f */
[----:B------:R-:W-:Y:S02]  /*8650*/  UIADD3 UR8, UR8, 0x1000, URZ ;  /* 0x0000100008087890 */ /* 0x000fe4000fffe03f */
[----:B---3--:R-:W-:-:S09]  /*8660*/  USHF.L.U32 UR10, UR10, 0x6, URZ ;  /* 0x000000060a0a7899 */ /* 0x008fd2000800063f */
[----:B------:R3:W-:Y:S01]  /*8670*/  UTMASTG.4D [UR8], [UR4] ;  /* 0x00000008040073b5 */ /* 0x0007e20008018000 */
[----:B------:R0:W-:Y:S01]  /*8680*/  UTMACMDFLUSH ;  /* 0x00000000000079b7 */ /* 0x0001e20000000000 */
[----:B---3--:R-:W-:-:S04]  /*8690*/  DEPBAR.LE SB0, 0x1 ;  /* 0x000080400000791a */ /* 0x008fc80000000000 */
.L_x_58:
[----:B------:R-:W-:Y:S05]  /*86a0*/  BSYNC B0 ;  /* 0x0000000000007941 */ /* 0x000fea0003800000 */
.L_x_57:
[----:B------:R-:W-:Y:S06]  /*86b0*/  BAR.SYNC.DEFER_BLOCKING 0x1, 0x80 ;  /* 0x0042000000007b1d */ /* 0x000fec0000010000 */
[----:B------:R-:W-:Y:S01]  /*86c0*/  BSSY B0, `(.L_x_59) ;  /* 0x0000016000007945 */ /* 0x000fe20003800000 */
[----:B------:R3:W-:Y:S04]  /*86d0*/  STSM.16.M88.4 [R3], R20 ;  /* 0x0000001403007844 */ /* 0x0007e80000000200 */
[----:B------:R3:W-:Y:S01]  /*86e0*/  STSM.16.M88.4 [R0], R24 ;  /* 0x0000001800007844 */ /* 0x0007e20000000200 */
[----:B------:R-:W-:Y:S01]  /*86f0*/  @!PT LDS RZ, [RZ] ;  /* 0x00000000fffff984 */ /* 0x000fe20000000800 */
[----:B------:R-:W-:Y:S01]  /*8700*/  @!PT LDS RZ, [RZ] ;  /* 0x00000000fffff984 */ /* 0x000fe20000000800 */
[----:B------:R-:W-:Y:S01]  /*8710*/  @!PT LDS RZ, [RZ] ;  /* 0x00000000fffff984 */ /* 0x000fe20000000800 */
[----:B------:R-:W-:Y:S01]  /*8720*/  @!PT LDS RZ, [RZ] ;  /* 0x00000000fffff984 */ /* 0x000fe20000000800 */
[----:B------:R4:W-:Y:S06]  /*8730*/  MEMBAR.ALL.CTA ;  /* 0x0000000000007992 */ /* 0x0009ec0000008000 */
[----:B----4-:R-:W4:Y:S02]  /*8740*/  FENCE.VIEW.ASYNC.S ;  /* 0x00000000000073c6 */ /* 0x010f240000000000 */
[----:B----4-:R-:W-:Y:S06]  /*8750*/  BAR.SYNC.DEFER_BLOCKING 0x1, 0x80 ;  /* 0x0042000000007b1d */ /* 0x010fec0000010000 */
[----:B------:R-:W-:Y:S05]  /*8760*/  @P1 BRA `(.L_x_60) ;  /* 0x00000000002c1947 */ /* 0x000fea0003800000 */
[----:B------:R-:W4:Y:S01]  /*8770*/  S2UR UR10, SR_CTAID.X ;  /* 0x00000000000a79c3 */ /* 0x000f220000002500 */
[----:B------:R-:W-:Y:S01]  /*8780*/  ULDC.64 UR4, c[0x0][0x198] ;  /* 0x0000660000047ab9 */ /* 0x000fe20000000a00 */
[----:B------:R-:W-:Y:S01]  /*8790*/  R2UR UR8, R2 ;  /* 0x00000000020872ca */ /* 0x000fe200000e0000 */
[----:B------:R-:W-:Y:S01]  /*87a0*/  UIADD3 UR4, UP0, UR4, 0x670, URZ ;  /* 0x0000067004047890 */ /* 0x000fe2000ff1e03f */
[----:B------:R-:W-:Y:S01]  /*87b0*/  UMOV UR9, 0x40 ;  /* 0x0000004000097882 */ /* 0x000fe20000000000 */
[----:B------:R-:W-:Y:S02]  /*87c0*/  UMOV UR11, UR36 ;  /* 0x00000024000b7c82 */ /* 0x000fe40008000000 */
[----:B------:R-:W-:Y:S01]  /*87d0*/  UIADD3.X UR5, URZ, UR5, URZ, UP0, !UPT ;  /* 0x000000053f057290 */ /* 0x000fe200087fe43f */
[----:B------:R-:W-:Y:S01]  /*87e0*/  UMOV UR12, UR37 ;  /* 0x00000025000c7c82 */ /* 0x000fe20008000000 */
[----:B----4-:R-:W-:-:S09]  /*87f0*/  USHF.L.U32 UR10, UR10, 0x6, URZ ;  /* 0x000000060a0a7899 */ /* 0x010fd2000800063f */
[----:B------:R4:W-:Y:S02]  /*8800*/  UTMASTG.4D [UR8], [UR4] ;  /* 0x00000008040073b5 */ /* 0x0009e40008018000 */
[----:B----4-:R0:W-:Y:S02]  /*8810*/  UTMACMDFLUSH ;  /* 0x00000000000079b7 */ /* 0x0101e40000000000 */
.L_x_60:
[----:B------:R-:W-:Y:S05]  /*8820*/  BSYNC B0 ;  /* 0x0000000000007941 */ /* 0x000fea0003800000 */
.L_x_59:
[----:B------:R-:W-:-:S04]  /*8830*/  DEPBAR.LE SB0, 0x0 ;  /* 0x000080000000791a */ /* 0x000fc80000000000 */
[----:B------:R-:W-:Y:S05]  /*8840*/  EXIT ;  /* 0x000000000000794d */ /* 0x000fea0003800000 */
.L_x_7:
[----:B-1----:R1:W2:Y:S02]  /*8850*/  SYNCS.PHASECHK.TRANS64.TRYWAIT P2, [R3+URZ+0x1b048], R0 ;  /* 0x01b04800030075a7 */ /* 0x0022a4000804017f */
[----:B--2---:R-:W-:Y:S05]  /*8860*/  @!P2 NANOSLEEP.SYNCS 0x989680 ;  /* 0x009896800000a95d */ /* 0x004fea0003900000 */
[----:B------:R-:W2:Y:S02]  /*8870*/  @!P2 SYNCS.PHASECHK.TRANS64 P2, [R3+URZ+0x1b048], R0 ;  /* 0x01b048000300a5a7 */ /* 0x000ea4000804007f */
[----:B--2---:R-:W-:Y:S05]  /*8880*/  @!P2 BRA `(.L_x_7) ;  /* 0xfffffffc00f0a947 */ /* 0x004fea000383ffff */
[----:B------:R-:W-:Y:S05]  /*8890*/  BRA `(.L_x_61) ;  /* 0xffffff7c00887947 */ /* 0x000fea000383ffff */
.L_x_12:
[----:B-1----:R1:W2:Y:S02]  /*88a0*/  SYNCS.PHASECHK.TRANS64.TRYWAIT P1, [R3+URZ+0x1b020], R0 ;  /* 0x01b02000030075a7 */ /* 0x0022a4000802017f */
[----:B--2---:R-:W-:Y:S05]  /*88b0*/  @!P1 NANOSLEEP.SYNCS 0x989680 ;  /* 0x009896800000995d */ /* 0x004fea0003900000 */
[----:B------:R-:W2:Y:S02]  /*88c0*/  @!P1 SYNCS.PHASECHK.TRANS64 P1, [R3+URZ+0x1b020], R0 ;  /* 0x01b02000030095a7 */ /* 0x000ea4000802007f */
[----:B--2---:R-:W-:Y:S05]  /*88d0*/  @!P1 BRA `(.L_x_12) ;  /* 0xfffffffc00f09947 */ /* 0x004fea000383ffff */
[----:B------:R-:W-:Y:S05]  /*88e0*/  BRA `(.L_x_62) ;  /* 0xffffff8000547947 */ /* 0x000fea000383ffff */
.L_x_14:
[----:B-1----:R1:W2:Y:S02]  /*88f0*/  SYNCS.PHASECHK.TRANS64.TRYWAIT P1, [R0+URZ+0x1b020], R3 ;  /* 0x01b02003000075a7 */ /* 0x0022a4000802017f */
[----:B--2---:R-:W-:Y:S05]  /*8900*/  @!P1 NANOSLEEP.SYNCS 0x989680 ;  /* 0x009896800000995d */ /* 0x004fea0003900000 */
[----:B------:R-:W2:Y:S02]  /*8910*/  @!P1 SYNCS.PHASECHK.TRANS64 P1, [R0+URZ+0x1b020], R3 ;  /* 0x01b02003000095a7 */ /* 0x000ea4000802007f */
[----:B--2---:R-:W-:Y:S05]  /*8920*/  @!P1 BRA `(.L_x_14) ;  /* 0xfffffffc00f09947 */ /* 0x004fea000383ffff */
[----:B------:R-:W-:Y:S05]  /*8930*/  BRA `(.L_x_63) ;  /* 0xffffff8000e47947 */ /* 0x000fea000383ffff */
.L_x_17:
[----:B-1----:R1:W2:Y:S02]  /*8940*/  SYNCS.PHASECHK.TRANS64.TRYWAIT P1, [R2+URZ+0x1b020], R3 ;  /* 0x01b02003020075a7 */ /* 0x0022a4000802017f */
[----:B--2---:R-:W-:Y:S05]  /*8950*/  @!P1 NANOSLEEP.SYNCS 0x989680 ;  /* 0x009896800000995d */ /* 0x004fea0003900000 */
[----:B------:R-:W2:Y:S02]  /*8960*/  @!P1 SYNCS.PHASECHK.TRANS64 P1, [R2+URZ+0x1b020], R3 ;  /* 0x01b02003020095a7 */ /* 0x000ea4000802007f */
[----:B--2---:R-:W-:Y:S05]  /*8970*/  @!P1 BRA `(.L_x_17) ;  /* 0xfffffffc00f09947 */ /* 0x004fea000383ffff */
[----:B------:R-:W-:Y:S05]  /*8980*/  BRA `(.L_x_64) ;  /* 0xffffff8400907947 */ /* 0x000fea000383ffff */
.L_x_19:
[----:B-1----:R1:W2:Y:S02]  /*8990*/  SYNCS.PHASECHK.TRANS64.TRYWAIT P1, [R3+URZ+0x1b020], R0 ;  /* 0x01b02000030075a7 */ /* 0x0022a4000802017f */
[----:B--2---:R-:W-:Y:S05]  /*89a0*/  @!P1 NANOSLEEP.SYNCS 0x989680 ;  /* 0x009896800000995d */ /* 0x004fea0003900000 */
[----:B------:R-:W2:Y:S02]  /*89b0*/  @!P1 SYNCS.PHASECHK.TRANS64 P1, [R3+URZ+0x1b020], R0 ;  /* 0x01b02000030095a7 */ /* 0x000ea4000802007f */
[----:B--2---:R-:W-:Y:S05]  /*89c0*/  @!P1 BRA `(.L_x_19) ;  /* 0xfffffffc00f09947 */ /* 0x004fea000383ffff */
[----:B------:R-:W-:Y:S05]  /*89d0*/  BRA `(.L_x_65) ;  /* 0xffffff8800387947 */ /* 0x000fea000383ffff */
.L_x_21:
[----:B-1----:R1:W2:Y:S02]  /*89e0*/  SYNCS.PHASECHK.TRANS64.TRYWAIT P1, [R2+URZ+0x1b040], R23 ;  /* 0x01b04017020075a7 */ /* 0x0022a4000802017f */
[----:B--2---:R-:W-:Y:S05]  /*89f0*/  @!P1 NANOSLEEP.SYNCS 0x989680 ;  /* 0x009896800000995d */ /* 0x004fea0003900000 */
[----:B------:R-:W2:Y:S02]  /*8a00*/  @!P1 SYNCS.PHASECHK.TRANS64 P1, [R2+URZ+0x1b040], R23 ;  /* 0x01b04017020095a7 */ /* 0x000ea4000802007f */
[----:B--2---:R-:W-:Y:S05]  /*8a10*/  @!P1 BRA `(.L_x_21) ;  /* 0xfffffffc00f09947 */ /* 0x004fea000383ffff */
[----:B------:R-:W-:Y:S05]  /*8a20*/  BRA `(.L_x_66) ;  /* 0xffffff8800e87947 */ /* 0x000fea000383ffff */
.L_x_22:
[----:B--2---:R2:W3:Y:S02]  /*8a30*/  SYNCS.PHASECHK.TRANS64.TRYWAIT P1, [R2+URZ+0x1b000], R23 ;  /* 0x01b00017020075a7 */ /* 0x0044e4000802017f */
[----:B---3--:R-:W-:Y:S05]  /*8a40*/  @!P1 NANOSLEEP.SYNCS 0x989680 ;  /* 0x009896800000995d */ /* 0x008fea0003900000 */
[----:B------:R-:W3:Y:S02]  /*8a50*/  @!P1 SYNCS.PHASECHK.TRANS64 P1, [R2+URZ+0x1b000], R23 ;  /* 0x01b00017020095a7 */ /* 0x000ee4000802007f */
[----:B---3--:R-:W-:Y:S05]  /*8a60*/  @!P1 BRA `(.L_x_22) ;  /* 0xfffffffc00f09947 */ /* 0x008fea000383ffff */
[----:B------:R-:W-:Y:S05]  /*8a70*/  BRA `(.L_x_67) ;  /* 0xffffff8800e07947 */ /* 0x000fea000383ffff */
.L_x_23:
[----:B---3--:R3:W4:Y:S02]  /*8a80*/  SYNCS.PHASECHK.TRANS64.TRYWAIT P6, [R2+URZ+0x1b008], R23 ;  /* 0x01b00817020075a7 */ /* 0x00872400080c017f */
[----:B----4-:R-:W-:Y:S05]  /*8a90*/  @!P6 NANOSLEEP.SYNCS 0x989680 ;  /* 0x009896800000e95d */ /* 0x010fea0003900000 */
[----:B------:R-:W4:Y:S02]  /*8aa0*/  @!P6 SYNCS.PHASECHK.TRANS64 P6, [R2+URZ+0x1b008], R23 ;  /* 0x01b008170200e5a7 */ /* 0x000f2400080c007f */
[----:B----4-:R-:W-:Y:S05]  /*8ab0*/  @!P6 BRA `(.L_x_23) ;  /* 0xfffffffc00f0e947 */ /* 0x010fea000383ffff */
[----:B------:R-:W-:Y:S05]  /*8ac0*/  BRA `(.L_x_68) ;  /* 0xffffff9c00487947 */ /* 0x000fea000383ffff */
.L_x_25:
[----:B-1----:R1:W2:Y:S02]  /*8ad0*/  SYNCS.PHASECHK.TRANS64.TRYWAIT P1, [R3+URZ+0x1b000], R0 ;  /* 0x01b00000030075a7 */ /* 0x0022a4000802017f */
[----:B--2---:R-:W-:Y:S05]  /*8ae0*/  @!P1 NANOSLEEP.SYNCS 0x989680 ;  /* 0x009896800000995d */ /* 0x004fea0003900000 */
[----:B------:R-:W2:Y:S02]  /*8af0*/  @!P1 SYNCS.PHASECHK.TRANS64 P1, [R3+URZ+0x1b000], R0 ;  /* 0x01b00000030095a7 */ /* 0x000ea4000802007f */
[----:B--2---:R-:W-:Y:S05]  /*8b00*/  @!P1 BRA `(.L_x_25) ;  /* 0xfffffffc00f09947 */ /* 0x004fea000383ffff */
[----:B------:R-:W-:Y:S05]  /*8b10*/  BRA `(.L_x_69) ;  /* 0xffffffb4002c7947 */ /* 0x000fea000383ffff */
.L_x_28:
[----:B-1----:R1:W2:Y:S02]  /*8b20*/  SYNCS.PHASECHK.TRANS64.TRYWAIT P2, [R0+URZ+0x1b020], R3 ;  /* 0x01b02003000075a7 */ /* 0x0022a4000804017f */
[----:B--2---:R-:W-:Y:S05]  /*8b30*/  @!P2 NANOSLEEP.SYNCS 0x989680 ;  /* 0x009896800000a95d */ /* 0x004fea0003900000 */
[----:B------:R-:W2:Y:S02]  /*8b40*/  @!P2 SYNCS.PHASECHK.TRANS64 P2, [R0+URZ+0x1b020], R3 ;  /* 0x01b020030000a5a7 */ /* 0x000ea4000804007f */
[----:B--2---:R-:W-:Y:S05]  /*8b50*/  @!P2 BRA `(.L_x_28) ;  /* 0xfffffffc00f0a947 */ /* 0x004fea000383ffff */
[----:B------:R-:W-:Y:S05]  /*8b60*/  BRA `(.L_x_70) ;  /* 0xffffffb400ec7947 */ /* 0x000fea000383ffff */
.L_x_31:
[----:B----4-:R4:W1:Y:S02]  /*8b70*/  SYNCS.PHASECHK.TRANS64.TRYWAIT P6, [R142+URZ+0x1b000], R137 ;  /* 0x01b000898e0075a7 */ /* 0x01086400080c017f */
[----:B-1----:R-:W-:Y:S05]  /*8b80*/  @!P6 NANOSLEEP.SYNCS 0x989680 ;  /* 0x009896800000e95d */ /* 0x002fea0003900000 */
[----:B------:R-:W1:Y:S02]  /*8b90*/  @!P6 SYNCS.PHASECHK.TRANS64 P6, [R142+URZ+0x1b000], R137 ;  /* 0x01b000898e00e5a7 */ /* 0x000e6400080c007f */
[----:B-1----:R-:W-:Y:S05]  /*8ba0*/  @!P6 BRA `(.L_x_31) ;  /* 0xfffffffc00f0e947 */ /* 0x002fea000383ffff */
[----:B------:R-:W-:Y:S05]  /*8bb0*/  BRA `(.L_x_71) ;  /* 0xffffffc000247947 */ /* 0x000fea000383ffff */
.L_x_35:
[----:B--2---:R2:W3:Y:S02]  /*8bc0*/  SYNCS.PHASECHK.TRANS64.TRYWAIT P1, [R4+URZ+0x1b020], R11 ;  /* 0x01b0200b040075a7 */ /* 0x0044e4000802017f */
[----:B---3--:R-:W-:Y:S05]  /*8bd0*/  @!P1 NANOSLEEP.SYNCS 0x989680 ;  /* 0x009896800000995d */ /* 0x008fea0003900000 */
[----:B------:R-:W3:Y:S02]  /*8be0*/  @!P1 SYNCS.PHASECHK.TRANS64 P1, [R4+URZ+0x1b020], R11 ;  /* 0x01b0200b040095a7 */ /* 0x000ee4000802007f */
[----:B---3--:R-:W-:Y:S05]  /*8bf0*/  @!P1 BRA `(.L_x_35) ;  /* 0xfffffffc00f09947 */ /* 0x008fea000383ffff */
[----:B------:R-:W-:Y:S05]  /*8c00*/  BRA `(.L_x_72) ;  /* 0xffffffe0006c7947 */ /* 0x000fea000383ffff */
        .weak           $__internal_0_$__cuda_sm20_rcp_rn_f32_slowpath
        .type           $__internal_0_$__cuda_sm20_rcp_rn_f32_slowpath,@function
        .size           $__internal_0_$__cuda_sm20_rcp_rn_f32_slowpath,(.L_x_78 - $__internal_0_$__cuda_sm20_rcp_rn_f32_slowpath)
$__internal_0_$__cuda_sm20_rcp_rn_f32_slowpath:
[----:B------:R-:W-:Y:S01]  /*8c10*/  SHF.L.U32 R4, R5, 0x1, RZ ;  /* 0x0000000105047819 */ /* 0x000fe200000006ff */
[----:B------:R-:W-:Y:S03]  /*8c20*/  BSSY B2, `(.L_x_73) ;  /* 0x0000030000027945 */ /* 0x000fe60003800000 */
[----:B------:R-:W-:-:S04]  /*8c30*/  SHF.R.U32.HI R18, RZ, 0x18, R4 ;  /* 0x00000018ff127819 */ /* 0x000fc80000011604 */
[----:B------:R-:W-:-:S13]  /*8c40*/  ISETP.NE.U32.AND P0, PT, R18, RZ, PT ;  /* 0x000000ff1200720c */ /* 0x000fda0003f05070 */
[----:B------:R-:W-:Y:S05]  /*8c50*/  @P0 BRA `(.L_x_74) ;  /* 0x0000000000280947 */ /* 0x000fea0003800000 */
[----:B------:R-:W-:-:S04]  /*8c60*/  SHF.L.U32 R4, R5, 0x1, RZ ;  /* 0x0000000105047819 */ /* 0x000fc800000006ff */
[----:B------:R-:W-:-:S13]  /*8c70*/  ISETP.NE.AND P0, PT, R4, RZ, PT ;  /* 0x000000ff0400720c */ /* 0x000fda0003f05270 */
[----:B------:R-:W-:Y:S01]  /*8c80*/  @P0 FFMA R12, R5, 1.84467440737095516160e+19, RZ ;  /* 0x5f800000050c0823 */ /* 0x000fe200000000ff */
[----:B------:R-:W-:Y:S08]  /*8c90*/  @!P0 MUFU.RCP R10, R5 ;  /* 0x00000005000a8308 */ /* 0x000ff00000001000 */
[----:B------:R-:W1:Y:S02]  /*8ca0*/  @P0 MUFU.RCP R13, R12 ;  /* 0x0000000c000d0308 */ /* 0x000e640000001000 */
[----:B-1----:R-:W-:-:S04]  /*8cb0*/  @P0 FFMA R4, R12, R13, -1 ;  /* 0xbf8000000c040423 */ /* 0x002fc8000000000d */
[----:B------:R-:W-:-:S04]  /*8cc0*/  @P0 FADD.FTZ R4, -R4, -RZ ;  /* 0x800000ff04040221 */ /* 0x000fc80000010100 */
[----:B------:R-:W-:-:S04]  /*8cd0*/  @P0 FFMA R4, R13, R4, R13 ;  /* 0x000000040d040223 */ /* 0x000fc8000000000d */
[----:B------:R-:W-:Y:S01]  /*8ce0*/  @P0 FFMA R10, R4, 1.84467440737095516160e+19, RZ ;  /* 0x5f800000040a0823 */ /* 0x000fe200000000ff */
[----:B------:R-:W-:Y:S06]  /*8cf0*/  BRA `(.L_x_75) ;  /* 0x0000000000887947 */ /* 0x000fec0003800000 */
.L_x_74:
[----:B------:R-:W-:-:S04]  /*8d00*/  IADD3 R22, R18, -0xfd, RZ ;  /* 0xffffff0312167810 */ /* 0x000fc80007ffe0ff */
[----:B------:R-:W-:-:S13]  /*8d10*/  ISETP.GT.U32.AND P0, PT, R22, 0x1, PT ;  /* 0x000000011600780c */ /* 0x000fda0003f04070 */
[----:B------:R-:W-:Y:S05]  /*8d20*/  @P0 BRA `(.L_x_76) ;  /* 0x0000000000780947 */ /* 0x000fea0003800000 */
[----:B------:R-:W-:Y:S02]  /*8d30*/  LOP3.LUT R4, R5, 0x7fffff, RZ, 0xc0, !PT ;  /* 0x007fffff05047812 */ /* 0x000fe400078ec0ff */
[----:B------:R-:W-:Y:S02]  /*8d40*/  MOV R15, 0x3 ;  /* 0x00000003000f7802 */ /* 0x000fe40000000f00 */
[----:B------:R-:W-:Y:S02]  /*8d50*/  LOP3.LUT R4, R4, 0x3f800000, RZ, 0xfc, !PT ;  /* 0x3f80000004047812 */ /* 0x000fe400078efcff */
[----:B------:R-:W-:Y:S02]  /*8d60*/  SHF.L.U32 R15, R15, R22, RZ ;  /* 0x000000160f0f7219 */ /* 0x000fe400000006ff */
[----:B------:R-:W1:Y:S02]  /*8d70*/  MUFU.RCP R13, R4 ;  /* 0x00000004000d7308 */ /* 0x000e640000001000 */
[----:B-1----:R-:W-:-:S04]  /*8d80*/  FFMA R10, R4, R13, -1 ;  /* 0xbf800000040a7423 */ /* 0x002fc8000000000d */
[----:B------:R-:W-:-:S04]  /*8d90*/  FADD.FTZ R10, -R10, -RZ ;  /* 0x800000ff0a0a7221 */ /* 0x000fc80000010100 */
[CCC-:B------:R-:W-:Y:S01]  /*8da0*/  FFMA.RM R12, R13.reuse, R10.reuse, R13.reuse ;  /* 0x0000000a0d0c7223 */ /* 0x1c0fe2000000400d */
[----:B------:R-:W-:-:S04]  /*8db0*/  FFMA.RP R13, R13, R10, R13 ;  /* 0x0000000a0d0d7223 */ /* 0x000fc8000000800d */
[C---:B------:R-:W-:Y:S02]  /*8dc0*/  LOP3.LUT R10, R12.reuse, 0x7fffff, RZ, 0xc0, !PT ;  /* 0x007fffff0c0a7812 */ /* 0x040fe400078ec0ff */
[----:B------:R-:W-:Y:S02]  /*8dd0*/  FSETP.NEU.FTZ.AND P0, PT, R12, R13, PT ;  /* 0x0000000d0c00720b */ /* 0x000fe40003f1d000 */
[----:B------:R-:W-:Y:S02]  /*8de0*/  LOP3.LUT R10, R10, 0x800000, RZ, 0xfc, !PT ;  /* 0x008000000a0a7812 */ /* 0x000fe400078efcff */
[----:B------:R-:W-:Y:S02]  /*8df0*/  SEL R12, RZ, 0xffffffff, !P0 ;  /* 0xffffffffff0c7807 */ /* 0x000fe40004000000 */
[----:B------:R-:W-:Y:S02]  /*8e00*/  LOP3.LUT R15, R15, R10, RZ, 0xc0, !PT ;  /* 0x0000000a0f0f7212 */ /* 0x000fe400078ec0ff */
[----:B------:R-:W-:-:S02]  /*8e10*/  IADD3 R13, -R12, RZ, RZ ;  /* 0x000000ff0c0d7210 */ /* 0x000fc40007ffe1ff */
[-C--:B------:R-:W-:Y:S02]  /*8e20*/  SHF.R.U32.HI R15, RZ, R22.reuse, R15 ;  /* 0x00000016ff0f7219 */ /* 0x080fe4000001160f */
[----:B------:R-:W-:Y:S02]  /*8e30*/  LOP3.LUT P1, RZ, R13, R22, R10, 0xf8, !PT ;  /* 0x000000160dff7212 */ /* 0x000fe4000782f80a */
[C---:B------:R-:W-:Y:S02]  /*8e40*/  LOP3.LUT P0, RZ, R15.reuse, 0x1, RZ, 0xc0, !PT ;  /* 0x000000010fff7812 */ /* 0x040fe4000780c0ff */
[----:B------:R-:W-:Y:S02]  /*8e50*/  LOP3.LUT P2, RZ, R15, 0x2, RZ, 0xc0, !PT ;  /* 0x000000020fff7812 */ /* 0x000fe4000784c0ff */
[----:B------:R-:W-:Y:S02]  /*8e60*/  IADD3 R13, R18, -0xfc, RZ ;  /* 0xffffff04120d7810 */ /* 0x000fe40007ffe0ff */
[----:B------:R-:W-:-:S02]  /*8e70*/  PLOP3.LUT P0, PT, P0, P1, P2, 0xe0, 0x0 ;  /* 0x000000000000781c */ /* 0x000fc40000703c20 */
[----:B------:R-:W-:Y:S02]  /*8e80*/  LOP3.LUT P1, RZ, R5, 0x7fffff, RZ, 0xc0, !PT ;  /* 0x007fffff05ff7812 */ /* 0x000fe4000782c0ff */
[----:B------:R-:W-:Y:S02]  /*8e90*/  SEL R4, RZ, 0x1, !P0 ;  /* 0x00000001ff047807 */ /* 0x000fe40004000000 */
[----:B------:R-:W-:Y:S02]  /*8ea0*/  SHF.R.U32.HI R10, RZ, R13, R10 ;  /* 0x0000000dff0a7219 */ /* 0x000fe4000001160a */
[----:B------:R-:W-:-:S04]  /*8eb0*/  IADD3 R4, -R4, RZ, RZ ;  /* 0x000000ff04047210 */ /* 0x000fc80007ffe1ff */
[----:B------:R-:W-:-:S13]  /*8ec0*/  ISETP.GE.AND P0, PT, R4, RZ, PT ;  /* 0x000000ff0400720c */ /* 0x000fda0003f06270 */
[----:B------:R-:W-:-:S04]  /*8ed0*/  @!P0 IADD3 R10, R10, 0x1, RZ ;  /* 0x000000010a0a8810 */ /* 0x000fc80007ffe0ff */
[----:B------:R-:W-:-:S04]  /*8ee0*/  @!P1 SHF.L.U32 R10, R10, 0x1, RZ ;  /* 0x000000010a0a9819 */ /* 0x000fc800000006ff */
[----:B------:R-:W-:Y:S01]  /*8ef0*/  LOP3.LUT R10, R10, 0x80000000, R5, 0xf8, !PT ;  /* 0x800000000a0a7812 */ /* 0x000fe200078ef805 */
[----:B------:R-:W-:Y:S06]  /*8f00*/  BRA `(.L_x_75) ;  /* 0x0000000000047947 */ /* 0x000fec0003800000 */
.L_x_76:
[----:B------:R1:W2:Y:S02]  /*8f10*/  MUFU.RCP R10, R5 ;  /* 0x00000005000a7308 */ /* 0x0002a40000001000 */
.L_x_75:
[----:B------:R-:W-:Y:S05]  /*8f20*/  BSYNC B2 ;  /* 0x0000000000027941 */ /* 0x000fea0003800000 */
.L_x_73:
[----:B------:R-:W-:Y:S02]  /*8f30*/  MOV R4, R14 ;  /* 0x0000000e00047202 */ /* 0x000fe40000000f00 */
[----:B-1----:R-:W-:-:S04]  /*8f40*/  MOV R5, 0x0 ;  /* 0x0000000000057802 */ /* 0x002fc80000000f00 */
[----:B--2---:R-:W-:Y:S05]  /*8f50*/  RET.REL.NODEC R4 `(_ZN7cutlass13device_kernelINS_4fmha6kernel13FmhaKernelTmaINS1_10collective15FmhaMainloopTmaINS_6half_tEfN4cute5tupleIJNS7_1CILi64EEENS9_ILi128EEENS9_ILi96EEEEEENS4_13DefaultFusionEJEEENS4_15FmhaFwdEpilogueIS6_fNS8_IJSA_SC_SB_EEEEEJEEEEEvNT_6ParamsE) ;  /* 0xffffff7004287950 */ /* 0x004fea0003c3ffff */
.L_x_77:
[----:B------:R-:W-:-:S00]  /*8f60*/  BRA `(.L_x_77) ;  /* 0xfffffffc00fc7947 */ /* 0x000fc0000383ffff */
[----:B------:R-:W-:-:S00]  /*8f70*/  NOP ;  /* 0x0000000000007918 */ /* 0x000fc00000000000 */
        /* <DEDUP_REMOVED lines=8> */
.L_x_78:


//--------------------- .nv.global.init           --------------------------
	.section	.nv.global.init,"aw",@progbits
.nv.global.init:
	.type		$str$23,@object
	.size		$str$23,($str$24 - $str$23)
$str$23:
        /*0000*/ 	.byte	0x28, 0x61, 0x64, 0x64, 0x72, 0x65, 0x73, 0x73, 0x20, 0x26, 0x20, 0x6d, 0x61, 0x73, 0x6b, 0x29
        /*0010*/ 	.byte	0x20, 0x3d, 0x3d, 0x20, 0x30, 0x00
	.type		$str$24,@object
	.size		$str$24,(__unnamed_1 - $str$24)
$str$24:
        /*0016*/ 	.byte	0x2f, 0x74, 0x6d, 0x70, 0x2f, 0x63, 0x75, 0x74, 0x6c, 0x61, 0x73, 0x73, 0x5f, 0x73, 0x77, 0x65
        /*0026*/ 	.byte	0x65, 0x70, 0x5f, 0x73, 0x72, 0x63, 0x2f, 0x69, 0x6e, 0x63, 0x6c, 0x75, 0x64, 0x65, 0x2f, 0x63
        /*0036*/ 	.byte	0x75, 0x74, 0x65, 0x2f, 0x70, 0x6f, 0x69, 0x6e, 0x74, 0x65, 0x72, 0x5f, 0x66, 0x6c, 0x61, 0x67
        /*0046*/ 	.byte	0x67, 0x65, 0x64, 0x2e, 0x68, 0x70, 0x70, 0x00
	.type		__unnamed_1,@object
	.size		__unnamed_1,(__unnamed_2 - __unnamed_1)
__unnamed_1:
        /*004e*/ 	.byte	0x61, 0x75, 0x74, 0x6f, 0x20, 0x63, 0x75, 0x74, 0x65, 0x3a, 0x3a, 0x61, 0x73, 0x5f, 0x70, 0x6f
        /* <DEDUP_REMOVED lines=27> */
        /*020e*/ 	.byte	0x3e, 0x3e, 0x3e, 0x3e, 0x3e, 0x5d, 0x00
	.type		__unnamed_2,@object
	.size		__unnamed_2,(.L_1 - __unnamed_2)
__unnamed_2:
        /* <DEDUP_REMOVED lines=29> */
.L_1:


//--------------------- .nv.shared._ZN7cutlass13device_kernelINS_4fmha6kernel13FmhaKernelTmaINS1_10collective15FmhaMainloopTmaINS_6half_tEfN4cute5tupleIJNS7_1CILi64EEENS9_ILi128EEENS9_ILi96EEEEEENS4_13DefaultFusionEJEEENS4_15FmhaFwdEpilogueIS6_fNS8_IJSA_SC_SB_EEEEEJEEEEEvNT_6ParamsE --------------------------
	.section	.nv.shared._ZN7cutlass13device_kernelINS_4fmha6kernel13FmhaKernelTmaINS1_10collective15FmhaMainloopTmaINS_6half_tEfN4cute5tupleIJNS7_1CILi64EEENS9_ILi128EEENS9_ILi96EEEEEENS4_13DefaultFusionEJEEENS4_15FmhaFwdEpilogueIS6_fNS8_IJSA_SC_SB_EEEEEJEEEEEvNT_6ParamsE,"aw",@nobits
	.sectionflags	@""
	.align	16
	.zero		1024


//--------------------- .nv.shared.reserved.0     --------------------------
	.section	.nv.shared.reserved.0,"aw",@nobits
	.weak		__nv_reservedSMEM_offset_0_alias
	.size		__nv_reservedSMEM_offset_0_alias, 0, 0
	.other		__nv_reservedSMEM_offset_0_alias,@"STO_CUDA_RESERVED_SHARED STV_DEFAULT"
__nv_reservedSMEM_offset_0_alias:
	.zero		0


//--------------------- .nv.global                --------------------------
	.section	.nv.global,"aw",@nobits
.nv.global:
	.type		_ZN39_INTERNAL_a8dce6d9_4_k_cu_dc001ed8_27904cute1_E,@object
	.size		_ZN39_INTERNAL_a8dce6d9_4_k_cu_dc001ed8_27904cute1_E,(_ZN39_INTERNAL_a8dce6d9_4_k_cu_dc001ed8_27904cuda3std3__45__cpo6cbeginE - _ZN39_INTERNAL_a8dce6d9_4_k_cu_dc001ed8_27904cute1_E)
_ZN39_INTERNAL_a8dce6d9_4_k_cu_dc001ed8_27904cute1_E:
	.zero		1
	.type		_ZN39_INTERNAL_a8dce6d9_4_k_cu_dc001ed8_27904cuda3std3__45__cpo6cbeginE,@object
	.size		_ZN39_INTERNAL_a8dce6d9_4_k_cu_dc001ed8_27904cuda3std3__45__cpo6cbeginE,(_ZN39_INTERNAL_a8dce6d9_4_k_cu_dc001ed8_27904cuda3std3__48in_placeE - _ZN39_INTERNAL_a8dce6d9_4_k_cu_dc001ed8_27904cuda3std3__45__cpo6cbeginE)
_ZN39_INTERNAL_a8dce6d9_4_k_cu_dc001ed8_27904cuda3std3__45__cpo6cbeginE:
	.zero		1
	.type		_ZN39_INTERNAL_a8dce6d9_4_k_cu_dc001ed8_27904cuda3std3__48in_placeE,@object
	.size		_ZN39_INTERNAL_a8dce6d9_4_k_cu_dc001ed8_27904cuda3std3__48in_placeE,(_ZN39_INTERNAL_a8dce6d9_4_k_cu_dc001ed8_27904cuda3std6ranges3__45__cpo9iter_moveE - _ZN39_INTERNAL_a8dce6d9_4_k_cu_dc001ed8_27904cuda3std3__48in_placeE)
_ZN39_INTERNAL_a8dce6d9_4_k_cu_dc001ed8_27904cuda3std3__48in_placeE:
	.zero		1
	.type		_ZN39_INTERNAL_a8dce6d9_4_k_cu_dc001ed8_27904cuda3std6ranges3__45__cpo9iter_moveE,@object
	.size		_ZN39_INTERNAL_a8dce6d9_4_k_cu_dc001ed8_27904cuda3std6ranges3__45__cpo9iter_moveE,(_ZN39_INTERNAL_a8dce6d9_4_k_cu_dc001ed8_27904cuda3std3__45__cpo5beginE - _ZN39_INTERNAL_a8dce6d9_4_k_cu_dc001ed8_27904cuda3std6ranges3__45__cpo9iter_moveE)
_ZN39_INTERNAL_a8dce6d9_4_k_cu_dc001ed8_27904cuda3std6ranges3__45__cpo9iter_moveE:
	.zero		1
	.type		_ZN39_INTERNAL_a8dce6d9_4_k_cu_dc001ed8_27904cuda3std3__45__cpo5beginE,@object
	.size		_ZN39_INTERNAL_a8dce6d9_4_k_cu_dc001ed8_27904cuda3std3__45__cpo5beginE,(_ZN39_INTERNAL_a8dce6d9_4_k_cu_dc001ed8_27904cuda3std3__441_GLOBAL__N__a8dce6d9_4_k_cu_dc001ed8_27906ignoreE - _ZN39_INTERNAL_a8dce6d9_4_k_cu_dc001ed8_27904cuda3std3__45__cpo5beginE)
_ZN39_INTERNAL_a8dce6d9_4_k_cu_dc001ed8_27904cuda3std3__45__cpo5beginE:
	.zero		1
	.type		_ZN39_INTERNAL_a8dce6d9_4_k_cu_dc001ed8_27904cuda3std3__441_GLOBAL__N__a8dce6d9_4_k_cu_dc001ed8_27906ignoreE,@object
	.size		_ZN39_INTERNAL_a8dce6d9_4_k_cu_dc001ed8_27904cuda3std3__441_GLOBAL__N__a8dce6d9_4_k_cu_dc001ed8_27906ignoreE,(_ZN39_INTERNAL_a8dce6d9_4_k_cu_dc001ed8_27904cute7productE - _ZN39_INTERNAL_a8dce6d9_4_k_cu_dc001ed8_27904cuda3std3__441_GLOBAL__N__a8dce6d9_4_k_cu_dc001ed8_27906ignoreE)
_ZN39_INTERNAL_a8dce6d9_4_k_cu_dc001ed8_27904cuda3std3__441_GLOBAL__N__a8dce6d9_4_k_cu_dc001ed8_27906ignoreE:
	.zero		1
	.type		_ZN39_INTERNAL_a8dce6d9_4_k_cu_dc001ed8_27904cute7productE,@object
	.size		_ZN39_INTERNAL_a8dce6d9_4_k_cu_dc001ed8_27904cute7productE,(_ZN39_INTERNAL_a8dce6d9_4_k_cu_dc001ed8_27904cuda3std3__45__cpo3endE - _ZN39_INTERNAL_a8dce6d9_4_k_cu_dc001ed8_27904cute7productE)
_ZN39_INTERNAL_a8dce6d9_4_k_cu_dc001ed8_27904cute7productE:
	.zero		1
	.type		_ZN39_INTERNAL_a8dce6d9_4_k_cu_dc001ed8_27904cuda3std3__45__cpo3endE,@object
	.size		_ZN39_INTERNAL_a8dce6d9_4_k_cu_dc001ed8_27904cuda3std3__45__cpo3endE,(_ZN39_INTERNAL_a8dce6d9_4_k_cu_dc001ed8_27904cuda3std3__419piecewise_constructE - _ZN39_INTERNAL_a8dce6d9_4_k_cu_dc001ed8_27904cuda3std3__45__cpo3endE)
_ZN39_INTERNAL_a8dce6d9_4_k_cu_dc001ed8_27904cuda3std3__45__cpo3endE:
	.zero		1
	.type		_ZN39_INTERNAL_a8dce6d9_4_k_cu_dc001ed8_27904cuda3std3__419piecewise_constructE,@object
	.size		_ZN39_INTERNAL_a8dce6d9_4_k_cu_dc001ed8_27904cuda3std3__419piecewise_constructE,(_ZN39_INTERNAL_a8dce6d9_4_k_cu_dc001ed8_27904cuda3std3__45__cpo4cendE - _ZN39_INTERNAL_a8dce6d9_4_k_cu_dc001ed8_27904cuda3std3__419piecewise_constructE)
_ZN39_INTERNAL_a8dce6d9_4_k_cu_dc001ed8_27904cuda3std3__419piecewise_constructE:
	.zero		1
	.type		_ZN39_INTERNAL_a8dce6d9_4_k_cu_dc001ed8_27904cuda3std3__45__cpo4cendE,@object
	.size		_ZN39_INTERNAL_a8dce6d9_4_k_cu_dc001ed8_27904cuda3std3__45__cpo4cendE,(_ZN39_INTERNAL_a8dce6d9_4_k_cu_dc001ed8_27904cuda3std6ranges3__45__cpo4swapE - _ZN39_INTERNAL_a8dce6d9_4_k_cu_dc001ed8_27904cuda3std3__45__cpo4cendE)
_ZN39_INTERNAL_a8dce6d9_4_k_cu_dc001ed8_27904cuda3std3__45__cpo4cendE:
	.zero		1
	.type		_ZN39_INTERNAL_a8dce6d9_4_k_cu_dc001ed8_27904cuda3std6ranges3__45__cpo4swapE,@object
	.size		_ZN39_INTERNAL_a8dce6d9_4_k_cu_dc001ed8_27904cuda3std6ranges3__45__cpo4swapE,(.L_9 - _ZN39_INTERNAL_a8dce6d9_4_k_cu_dc001ed8_27904cuda3std6ranges3__45__cpo4swapE)
_ZN39_INTERNAL_a8dce6d9_4_k_cu_dc001ed8_27904cuda3std6ranges3__45__cpo4swapE:
	.zero		1
.L_9:


//--------------------- .nv.constant0._ZN7cutlass13device_kernelINS_4fmha6kernel13FmhaKernelTmaINS1_10collective15FmhaMainloopTmaINS_6half_tEfN4cute5tupleIJNS7_1CILi64EEENS9_ILi128EEENS9_ILi96EEEEEENS4_13DefaultFusionEJEEENS4_15FmhaFwdEpilogueIS6_fNS8_IJSA_SC_SB_EEEEEJEEEEEvNT_6ParamsE --------------------------
	.section	.nv.constant0._ZN7cutlass13device_kernelINS_4fmha6kernel13FmhaKernelTmaINS1_10collective15FmhaMainloopTmaINS_6half_tEfN4cute5tupleIJNS7_1CILi64EEENS9_ILi128EEENS9_ILi96EEEEEENS4_13DefaultFusionEJEEENS4_15FmhaFwdEpilogueIS6_fNS8_IJSA_SC_SB_EEEEEJEEEEEvNT_6ParamsE,"a",@progbits
	.sectionflags	@""
	.align	4
.nv.constant0._ZN7cutlass13device_kernelINS_4fmha6kernel13FmhaKernelTmaINS1_10collective15FmhaMainloopTmaINS_6half_tEfN4cute5tupleIJNS7_1CILi64EEENS9_ILi128EEENS9_ILi96EEEEEENS4_13DefaultFusionEJEEENS4_15FmhaFwdEpilogueIS6_fNS8_IJSA_SC_SB_EEEEEJEEEEEvNT_6ParamsE:
	.zero		2688


//--------------------- SYMBOLS --------------------------

	.type		.nv.reservedSmem.offset0,@object
	.size		.nv.reservedSmem.offset0,0x4
	.type		__assertfail,@function
